	.target	sm_100a

	.elftype	@"ET_EXEC"


//--------------------- .note.nv.tkinfo           --------------------------
	.section	.note.nv.tkinfo,"",@"SHT_NOTE"
	.sectionflags	@"SHF_NOTE_NV_TKINFO"
	.tkinfo
        /*0018*/ 	.word	0x00000002
        /*0030*/ 	.string	""
        /*0030*/ 	.string	"ptxas"
        /*0030*/ 	.string	"Cuda compilation tools, release 13.0, V13.0.88"
        /*0030*/ 	.string	"Build cuda_13.0.r13.0/compiler.36424714_0"
        /*0030*/ 	.string	"-arch sm_100a -m 64 "



//--------------------- .note.nv.cuinfo           --------------------------
	.section	.note.nv.cuinfo,"",@"SHT_NOTE"
	.sectionflags	@"SHF_NOTE_NV_CUINFO"
        /*0018*/ 	.short	0x0002
        /*001a*/ 	.short	0x0064
        /*001c*/ 	.short	0x0082
	.zero		2


//--------------------- .nv.info                  --------------------------
	.section	.nv.info,"",@"SHT_CUDA_INFO"
	.align	4


	//----- nvinfo : EIATTR_REGCOUNT
	.align		4
        /*0000*/ 	.byte	0x04, 0x2f
        /*0002*/ 	.short	(.L_19 - .L_18)
	.align		4
.L_18:
        /*0004*/ 	.word	index@(_ZN7cutlass13device_kernelINS_4gemm6kernel13GemmUniversalIN4cute5tupleIJiiiiEEENS1_10collective13CollectiveMmaINS1_35MainloopSm100TmaUmmaWarpSpecializedILi26ELi2ELi4ENS5_IJNS4_1CILi4EEENSA_ILi1EEESC_EEEEENS5_IJNSA_ILi128EEESF_NSA_ILi64EEEEEENS_12float_e5m2_tENS5_IJlSC_lEEESI_SJ_NS4_8TiledMMAINS4_8MMA_AtomIJNS4_10MMA_TraitsINS4_25SM100_MMA_F8F6F4_2x1SM_SSEJSI_SI_fSF_SF_NS4_17integral_constantINS4_4UMMA5MajorELSQ_0EEESR_NSO_INSP_7ScaleInELSS_0EEEST_EEEEEENS4_6LayoutINS5_IJSC_SC_SC_EEENS5_IJNSA_ILi0EEESY_SY_EEEEENS5_IJNS4_10UnderscoreES11_S11_EEEEENS4_18SM100_TMA_2SM_LOADENS4_14ComposedLayoutINS4_7SwizzleILi2ELi4ELi3EEENS4_18smem_ptr_flag_bitsILi8EEENSW_INS5_IJNSA_ILi8EEESG_EEENS5_IJSG_SC_EEEEEEEvNS4_8identityENS4_28SM100_TMA_2SM_LOAD_MULTICASTES1E_vS1F_EENS_8epilogue10collective18CollectiveEpilogueINS1I_23Sm100TmaWarpSpecializedILi2ELi2ELi32ELb0ELb0EEEJNS5_IJSG_SF_SG_EEENS5_IJNSW_ISG_SC_EENSW_INS5_IJNSA_ILi32EEENSA_ILi2EEEEEENS5_IJSC_SG_EEEEEEEESI_SJ_SI_SJ_NS1I_6fusion15FusionCallbacksIS1M_NS1V_17LinearCombinationISI_fSI_fLNS_15FloatRoundStyleE2EEES1N_S1U_JEEENS4_5SM1004TMEM4LOAD26SM100_TMEM_LOAD_32dp32b32xENS4_13SM90_TMA_LOADENS15_INS16_ILi1ELi4ELi3EEES19_NSW_INS5_IJS1A_S1P_EEENS5_IJS1P_SC_EEEEEEENS4_39AutoVectorizingCopyWithAssumedAlignmentILi128EEENS4_14SM90_TMA_STOREES2A_S2C_S2C_EEEvvEEEEvNT_6ParamsE)
        /*0008*/ 	.word	0x00000072


	//----- nvinfo : EIATTR_FRAME_SIZE
	.align		4
.L_19:
        /*000c*/ 	.byte	0x04, 0x11
        /*000e*/ 	.short	(.L_21 - .L_20)
	.align		4
.L_20:
        /*0010*/ 	.word	index@($__internal_2_$__cuda_sm10x_tcgen05_guardrail_trap_unallocated_columns_being_dealloced)
        /*0014*/ 	.word	0x00000000


	//----- nvinfo : EIATTR_FRAME_SIZE
	.align		4
.L_21:
        /*0018*/ 	.byte	0x04, 0x11
        /*001a*/ 	.short	(.L_23 - .L_22)
	.align		4
.L_22:
        /*001c*/ 	.word	index@($__internal_1_$__cuda_sm10x_tcgen05_guardrail_trap_phase_invalid_during_alloc)
        /*0020*/ 	.word	0x00000000


	//----- nvinfo : EIATTR_FRAME_SIZE
	.align		4
.L_23:
        /*0024*/ 	.byte	0x04, 0x11
        /*0026*/ 	.short	(.L_25 - .L_24)
	.align		4
.L_24:
        /*0028*/ 	.word	index@($__internal_0_$__cuda_sm10x_tcgen05_guardrail_trap_col_being_dealloced_not_returned_by_alloc)
        /*002c*/ 	.word	0x00000000


	//----- nvinfo : EIATTR_FRAME_SIZE
	.align		4
.L_25:
        /*0030*/ 	.byte	0x04, 0x11
        /*0032*/ 	.short	(.L_27 - .L_26)
	.align		4
.L_26:
        /*0034*/ 	.word	index@(_ZN7cutlass13device_kernelINS_4gemm6kernel13GemmUniversalIN4cute5tupleIJiiiiEEENS1_10collective13CollectiveMmaINS1_35MainloopSm100TmaUmmaWarpSpecializedILi26ELi2ELi4ENS5_IJNS4_1CILi4EEENSA_ILi1EEESC_EEEEENS5_IJNSA_ILi128EEESF_NSA_ILi64EEEEEENS_12float_e5m2_tENS5_IJlSC_lEEESI_SJ_NS4_8TiledMMAINS4_8MMA_AtomIJNS4_10MMA_TraitsINS4_25SM100_MMA_F8F6F4_2x1SM_SSEJSI_SI_fSF_SF_NS4_17integral_constantINS4_4UMMA5MajorELSQ_0EEESR_NSO_INSP_7ScaleInELSS_0EEEST_EEEEEENS4_6LayoutINS5_IJSC_SC_SC_EEENS5_IJNSA_ILi0EEESY_SY_EEEEENS5_IJNS4_10UnderscoreES11_S11_EEEEENS4_18SM100_TMA_2SM_LOADENS4_14ComposedLayoutINS4_7SwizzleILi2ELi4ELi3EEENS4_18smem_ptr_flag_bitsILi8EEENSW_INS5_IJNSA_ILi8EEESG_EEENS5_IJSG_SC_EEEEEEEvNS4_8identityENS4_28SM100_TMA_2SM_LOAD_MULTICASTES1E_vS1F_EENS_8epilogue10collective18CollectiveEpilogueINS1I_23Sm100TmaWarpSpecializedILi2ELi2ELi32ELb0ELb0EEEJNS5_IJSG_SF_SG_EEENS5_IJNSW_ISG_SC_EENSW_INS5_IJNSA_ILi32EEENSA_ILi2EEEEEENS5_IJSC_SG_EEEEEEEESI_SJ_SI_SJ_NS1I_6fusion15FusionCallbacksIS1M_NS1V_17LinearCombinationISI_fSI_fLNS_15FloatRoundStyleE2EEES1N_S1U_JEEENS4_5SM1004TMEM4LOAD26SM100_TMEM_LOAD_32dp32b32xENS4_13SM90_TMA_LOADENS15_INS16_ILi1ELi4ELi3EEES19_NSW_INS5_IJS1A_S1P_EEENS5_IJS1P_SC_EEEEEEENS4_39AutoVectorizingCopyWithAssumedAlignmentILi128EEENS4_14SM90_TMA_STOREES2A_S2C_S2C_EEEvvEEEEvNT_6ParamsE)
        /*0038*/ 	.word	0x00000000


	//----- nvinfo : EIATTR_MIN_STACK_SIZE
	.align		4
.L_27:
        /*003c*/ 	.byte	0x04, 0x12
        /*003e*/ 	.short	(.L_29 - .L_28)
	.align		4
.L_28:
        /*0040*/ 	.word	index@(_ZN7cutlass13device_kernelINS_4gemm6kernel13GemmUniversalIN4cute5tupleIJiiiiEEENS1_10collective13CollectiveMmaINS1_35MainloopSm100TmaUmmaWarpSpecializedILi26ELi2ELi4ENS5_IJNS4_1CILi4EEENSA_ILi1EEESC_EEEEENS5_IJNSA_ILi128EEESF_NSA_ILi64EEEEEENS_12float_e5m2_tENS5_IJlSC_lEEESI_SJ_NS4_8TiledMMAINS4_8MMA_AtomIJNS4_10MMA_TraitsINS4_25SM100_MMA_F8F6F4_2x1SM_SSEJSI_SI_fSF_SF_NS4_17integral_constantINS4_4UMMA5MajorELSQ_0EEESR_NSO_INSP_7ScaleInELSS_0EEEST_EEEEEENS4_6LayoutINS5_IJSC_SC_SC_EEENS5_IJNSA_ILi0EEESY_SY_EEEEENS5_IJNS4_10UnderscoreES11_S11_EEEEENS4_18SM100_TMA_2SM_LOADENS4_14ComposedLayoutINS4_7SwizzleILi2ELi4ELi3EEENS4_18smem_ptr_flag_bitsILi8EEENSW_INS5_IJNSA_ILi8EEESG_EEENS5_IJSG_SC_EEEEEEEvNS4_8identityENS4_28SM100_TMA_2SM_LOAD_MULTICASTES1E_vS1F_EENS_8epilogue10collective18CollectiveEpilogueINS1I_23Sm100TmaWarpSpecializedILi2ELi2ELi32ELb0ELb0EEEJNS5_IJSG_SF_SG_EEENS5_IJNSW_ISG_SC_EENSW_INS5_IJNSA_ILi32EEENSA_ILi2EEEEEENS5_IJSC_SG_EEEEEEEESI_SJ_SI_SJ_NS1I_6fusion15FusionCallbacksIS1M_NS1V_17LinearCombinationISI_fSI_fLNS_15FloatRoundStyleE2EEES1N_S1U_JEEENS4_5SM1004TMEM4LOAD26SM100_TMEM_LOAD_32dp32b32xENS4_13SM90_TMA_LOADENS15_INS16_ILi1ELi4ELi3EEES19_NSW_INS5_IJS1A_S1P_EEENS5_IJS1P_SC_EEEEEEENS4_39AutoVectorizingCopyWithAssumedAlignmentILi128EEENS4_14SM90_TMA_STOREES2A_S2C_S2C_EEEvvEEEEvNT_6ParamsE)
        /*0044*/ 	.word	0x00000000
.L_29:


//--------------------- .nv.compat                --------------------------
	.section	.nv.compat,"",@"SHT_CUDA_COMPAT_INFO"
	.align	4
        /*0000*/ 	.byte	0x02, 0x09, 0x01, 0x00, 0x02, 0x02, 0x02, 0x00, 0x02, 0x05, 0x05, 0x00, 0x03, 0x07, 0x01, 0x01
        /*0010*/ 	.byte	0x02, 0x03, 0x01, 0x00, 0x02, 0x06, 0x01, 0x00, 0x04, 0x0b, 0x08, 0x00, 0x09, 0x00, 0x00, 0x00
        /*0020*/ 	.byte	0x00, 0x00, 0x00, 0x00


//--------------------- .nv.info._ZN7cutlass13device_kernelINS_4gemm6kernel13GemmUniversalIN4cute5tupleIJiiiiEEENS1_10collective13CollectiveMmaINS1_35MainloopSm100TmaUmmaWarpSpecializedILi26ELi2ELi4ENS5_IJNS4_1CILi4EEENSA_ILi1EEESC_EEEEENS5_IJNSA_ILi128EEESF_NSA_ILi64EEEEEENS_12float_e5m2_tENS5_IJlSC_lEEESI_SJ_NS4_8TiledMMAINS4_8MMA_AtomIJNS4_10MMA_TraitsINS4_25SM100_MMA_F8F6F4_2x1SM_SSEJSI_SI_fSF_SF_NS4_17integral_constantINS4_4UMMA5MajorELSQ_0EEESR_NSO_INSP_7ScaleInELSS_0EEEST_EEEEEENS4_6LayoutINS5_IJSC_SC_SC_EEENS5_IJNSA_ILi0EEESY_SY_EEEEENS5_IJNS4_10UnderscoreES11_S11_EEEEENS4_18SM100_TMA_2SM_LOADENS4_14ComposedLayoutINS4_7SwizzleILi2ELi4ELi3EEENS4_18smem_ptr_flag_bitsILi8EEENSW_INS5_IJNSA_ILi8EEESG_EEENS5_IJSG_SC_EEEEEEEvNS4_8identityENS4_28SM100_TMA_2SM_LOAD_MULTICASTES1E_vS1F_EENS_8epilogue10collective18CollectiveEpilogueINS1I_23Sm100TmaWarpSpecializedILi2ELi2ELi32ELb0ELb0EEEJNS5_IJSG_SF_SG_EEENS5_IJNSW_ISG_SC_EENSW_INS5_IJNSA_ILi32EEENSA_ILi2EEEEEENS5_IJSC_SG_EEEEEEEESI_SJ_SI_SJ_NS1I_6fusion15FusionCallbacksIS1M_NS1V_17LinearCombinationISI_fSI_fLNS_15FloatRoundStyleE2EEES1N_S1U_JEEENS4_5SM1004TMEM4LOAD26SM100_TMEM_LOAD_32dp32b32xENS4_13SM90_TMA_LOADENS15_INS16_ILi1ELi4ELi3EEES19_NSW_INS5_IJS1A_S1P_EEENS5_IJS1P_SC_EEEEEEENS4_39AutoVectorizingCopyWithAssumedAlignmentILi128EEENS4_14SM90_TMA_STOREES2A_S2C_S2C_EEEvvEEEEvNT_6ParamsE --------------------------
	.section	.nv.info._ZN7cutlass13device_kernelINS_4gemm6kernel13GemmUniversalIN4cute5tupleIJiiiiEEENS1_10collective13CollectiveMmaINS1_35MainloopSm100TmaUmmaWarpSpecializedILi26ELi2ELi4ENS5_IJNS4_1CILi4EEENSA_ILi1EEESC_EEEEENS5_IJNSA_ILi128EEESF_NSA_ILi64EEEEEENS_12float_e5m2_tENS5_IJlSC_lEEESI_SJ_NS4_8TiledMMAINS4_8MMA_AtomIJNS4_10MMA_TraitsINS4_25SM100_MMA_F8F6F4_2x1SM_SSEJSI_SI_fSF_SF_NS4_17integral_constantINS4_4UMMA5MajorELSQ_0EEESR_NSO_INSP_7ScaleInELSS_0EEEST_EEEEEENS4_6LayoutINS5_IJSC_SC_SC_EEENS5_IJNSA_ILi0EEESY_SY_EEEEENS5_IJNS4_10UnderscoreES11_S11_EEEEENS4_18SM100_TMA_2SM_LOADENS4_14ComposedLayoutINS4_7SwizzleILi2ELi4ELi3EEENS4_18smem_ptr_flag_bitsILi8EEENSW_INS5_IJNSA_ILi8EEESG_EEENS5_IJSG_SC_EEEEEEEvNS4_8identityENS4_28SM100_TMA_2SM_LOAD_MULTICASTES1E_vS1F_EENS_8epilogue10collective18CollectiveEpilogueINS1I_23Sm100TmaWarpSpecializedILi2ELi2ELi32ELb0ELb0EEEJNS5_IJSG_SF_SG_EEENS5_IJNSW_ISG_SC_EENSW_INS5_IJNSA_ILi32EEENSA_ILi2EEEEEENS5_IJSC_SG_EEEEEEEESI_SJ_SI_SJ_NS1I_6fusion15FusionCallbacksIS1M_NS1V_17LinearCombinationISI_fSI_fLNS_15FloatRoundStyleE2EEES1N_S1U_JEEENS4_5SM1004TMEM4LOAD26SM100_TMEM_LOAD_32dp32b32xENS4_13SM90_TMA_LOADENS15_INS16_ILi1ELi4ELi3EEES19_NSW_INS5_IJS1A_S1P_EEENS5_IJS1P_SC_EEEEEEENS4_39AutoVectorizingCopyWithAssumedAlignmentILi128EEENS4_14SM90_TMA_STOREES2A_S2C_S2C_EEEvvEEEEvNT_6ParamsE,"",@"SHT_CUDA_INFO"
	.sectionflags	@""
	.align	4


	//----- nvinfo : EIATTR_CUDA_API_VERSION
	.align		4
        /*0000*/ 	.byte	0x04, 0x37
        /*0002*/ 	.short	(.L_31 - .L_30)
.L_30:
        /*0004*/ 	.word	0x00000082


	//----- nvinfo : EIATTR_KPARAM_INFO
	.align		4
.L_31:
        /*0008*/ 	.byte	0x04, 0x17
        /*000a*/ 	.short	(.L_33 - .L_32)
.L_32:
        /*000c*/ 	.word	0x00000000
        /*0010*/ 	.short	0x0000
        /*0012*/ 	.short	0x0000
        /*0014*/ 	.byte	0x00, 0xf0, 0x01, 0x20


	//----- nvinfo : EIATTR_AT_ENTRY_FRAGMENTS
	.align		4
.L_33:
        /*0018*/ 	.byte	0x04, 0x4f
        /*001a*/ 	.short	(.L_35 - .L_34)


	//   ....[0]....
.L_34:
        /*001c*/ 	.word	0x00000007


	//----- nvinfo : EIATTR_RESERVED_SMEM_USED
	.align		4
.L_35:
        /*0020*/ 	.byte	0x01, 0x41
	.zero		2


	//----- nvinfo : EIATTR_SPARSE_MMA_MASK
	.align		4
        /*0024*/ 	.byte	0x03, 0x50
        /*0026*/ 	.short	0x0000


	//----- nvinfo : EIATTR_TCGEN05_2CTA_USED
	.align		4
        /*0028*/ 	.byte	0x01, 0x52
	.zero		2


	//----- nvinfo : EIATTR_MAXREG_COUNT
	.align		4
        /*002c*/ 	.byte	0x03, 0x1b
        /*002e*/ 	.short	0x00ff


	//----- nvinfo : EIATTR_NUM_BARRIERS
	.align		4
        /*0030*/ 	.byte	0x02, 0x4c
        /*0032*/ 	.byte	0x07
	.zero		1


	//----- nvinfo : EIATTR_EXTERNS
	.align		4
        /*0034*/ 	.byte	0x04, 0x0f
        /*0036*/ 	.short	(.L_37 - .L_36)


	//   ....[0]....
	.align		4
.L_36:
        /*0038*/ 	.word	index@(__assertfail)


	//----- nvinfo : EIATTR_MERCURY_ISA_VERSION
	.align		4
.L_37:
        /*003c*/ 	.byte	0x03, 0x5f
        /*003e*/ 	.short	0x0101


	//----- nvinfo : EIATTR_INT_WARP_WIDE_INSTR_OFFSETS
	.align		4
        /*0040*/ 	.byte	0x04, 0x31
        /*0042*/ 	.short	(.L_39 - .L_38)


	//   ....[0]....
.L_38:
        /*0044*/ 	.word	0x00001020


	//   ....[1]....
        /*0048*/ 	.word	0x000010c0


	//   ....[2]....
        /*004c*/ 	.word	0x000050a0


	//   ....[3]....
        /*0050*/ 	.word	0x000050c0


	//   ....[4]....
        /*0054*/ 	.word	0x000050f0


	//   ....[5]....
        /*0058*/ 	.word	0x00005c90


	//   ....[6]....
        /*005c*/ 	.word	0x00005d40


	//   ....[7]....
        /*0060*/ 	.word	0x00005df0


	//   ....[8]....
        /*0064*/ 	.word	0x00005ea0


	//   ....[9]....
        /*0068*/ 	.word	0x00005f90


	//   ....[10]....
        /*006c*/ 	.word	0x00006070


	//----- nvinfo : EIATTR_COOP_GROUP_MASK_REGIDS
	.align		4
.L_39:
        /*0070*/ 	.byte	0x04, 0x29
        /*0072*/ 	.short	(.L_41 - .L_40)


	//   ....[0]....
.L_40:
        /*0074*/ 	.word	0xffffffff


	//   ....[1]....
        /*0078*/ 	.word	0xffffffff


	//   ....[2]....
        /*007c*/ 	.word	0xffffffff


	//   ....[3]....
        /*0080*/ 	.word	0xffffffff


	//   ....[4]....
        /*0084*/ 	.word	0xffffffff


	//   ....[5]....
        /*0088*/ 	.word	0xffffffff


	//   ....[6]....
        /*008c*/ 	.word	0xffffffff


	//   ....[7]....
        /*0090*/ 	.word	0xffffffff


	//   ....[8]....
        /*0094*/ 	.word	0xffffffff


	//   ....[9]....
        /*0098*/ 	.word	0xffffffff


	//   ....[10]....
        /*009c*/ 	.word	0xffffffff


	//   ....[11]....
        /*00a0*/ 	.word	0xffffffff


	//   ....[12]....
        /*00a4*/ 	.word	0xffffffff


	//   ....[13]....
        /*00a8*/ 	.word	0xffffffff


	//----- nvinfo : EIATTR_COOP_GROUP_INSTR_OFFSETS
	.align		4
.L_41:
        /*00ac*/ 	.byte	0x04, 0x28
        /*00ae*/ 	.short	(.L_43 - .L_42)


	//   ....[0]....
.L_42:
        /*00b0*/ 	.word	0x000000b0


	//   ....[1]....
        /*00b4*/ 	.word	0x00000520


	//   ....[2]....
        /*00b8*/ 	.word	0x000009d0


	//   ....[3]....
        /*00bc*/ 	.word	0x00000b20


	//   ....[4]....
        /*00c0*/ 	.word	0x00000c10


	//   ....[5]....
        /*00c4*/ 	.word	0x00000d70


	//   ....[6]....
        /*00c8*/ 	.word	0x00000f00


	//   ....[7]....
        /*00cc*/ 	.word	0x00001140


	//   ....[8]....
        /*00d0*/ 	.word	0x00002450


	//   ....[9]....
        /*00d4*/ 	.word	0x00003f60


	//   ....[10]....
        /*00d8*/ 	.word	0x00004430


	//   ....[11]....
        /*00dc*/ 	.word	0x00004460


	//   ....[12]....
        /*00e0*/ 	.word	0x00004fa0


	//   ....[13]....
        /*00e4*/ 	.word	0x000051b0


	//----- nvinfo : EIATTR_VRC_CTA_INIT_COUNT
	.align		4
.L_43:
        /*00e8*/ 	.byte	0x02, 0x4a
        /*00ea*/ 	.byte	0x80
	.zero		1


	//----- nvinfo : EIATTR_SYSCALL_OFFSETS
	.align		4
        /*00ec*/ 	.byte	0x04, 0x46
        /*00ee*/ 	.short	(.L_45 - .L_44)


	//   ....[0]....
.L_44:
        /*00f0*/ 	.word	0x00006b70


	//   ....[1]....
        /*00f4*/ 	.word	0x00006cb0


	//   ....[2]....
        /*00f8*/ 	.word	0x000074d0


	//   ....[3]....
        /*00fc*/ 	.word	0x000082c0


	//----- nvinfo : EIATTR_MBARRIER_INSTR_OFFSETS
	.align		4
.L_45:
        /*0100*/ 	.byte	0x04, 0x39
        /*0102*/ 	.short	(.L_47 - .L_46)


	//   ....[0]....
.L_46:
        /*0104*/ 	.word	0x00000670
        /*0108*/ 	.word	0x000000ff
        /*010c*/ 	.word	0x00000000
        /*0110*/ 	.short	0x0100
        /*0112*/ 	.byte	0x04
	.zero		1


	//   ....[1]....
        /*0114*/ 	.word	0x00000680
        /*0118*/ 	.word	0x000000ff
        /*011c*/ 	.word	0x000000d0
        /*0120*/ 	.short	0x0100
        /*0122*/ 	.byte	0x04
	.zero		1


	//   ....[2]....
        /*0124*/ 	.word	0x00000690
        /*0128*/ 	.word	0x000000ff
        /*012c*/ 	.word	0x00000008
        /*0130*/ 	.short	0x0100
        /*0132*/ 	.byte	0x04
	.zero		1


	//   ....[3]....
        /*0134*/ 	.word	0x000006a0
        /*0138*/ 	.word	0x000000ff
        /*013c*/ 	.word	0x000000d8
        /*0140*/ 	.short	0x0100
        /*0142*/ 	.byte	0x04
	.zero		1


	//   ....[4]....
        /*0144*/ 	.word	0x000006b0
        /*0148*/ 	.word	0x000000ff
        /*014c*/ 	.word	0x00000010
        /*0150*/ 	.short	0x0100
        /*0152*/ 	.byte	0x04
	.zero		1


	//   ....[5]....
        /*0154*/ 	.word	0x000006c0
        /*0158*/ 	.word	0x000000ff
        /*015c*/ 	.word	0x000000e0
        /*0160*/ 	.short	0x0100
        /*0162*/ 	.byte	0x04
	.zero		1


	//   ....[6]....
        /*0164*/ 	.word	0x000006d0
        /*0168*/ 	.word	0x000000ff
        /*016c*/ 	.word	0x00000018
        /*0170*/ 	.short	0x0100
        /*0172*/ 	.byte	0x04
	.zero		1


	//   ....[7]....
        /*0174*/ 	.word	0x000006e0
        /*0178*/ 	.word	0x000000ff
        /*017c*/ 	.word	0x000000e8
        /*0180*/ 	.short	0x0100
        /*0182*/ 	.byte	0x04
	.zero		1


	//   ....[8]....
        /*0184*/ 	.word	0x000006f0
        /*0188*/ 	.word	0x000000ff
        /*018c*/ 	.word	0x00000020
        /*0190*/ 	.short	0x0100
        /*0192*/ 	.byte	0x04
	.zero		1


	//   ....[9]....
        /*0194*/ 	.word	0x00000700
        /*0198*/ 	.word	0x000000ff
        /*019c*/ 	.word	0x000000f0
        /*01a0*/ 	.short	0x0100
        /*01a2*/ 	.byte	0x04
	.zero		1


	//   ....[10]....
        /*01a4*/ 	.word	0x00000710
        /*01a8*/ 	.word	0x000000ff
        /*01ac*/ 	.word	0x00000028
        /*01b0*/ 	.short	0x0100
        /*01b2*/ 	.byte	0x04
	.zero		1


	//   ....[11]....
        /*01b4*/ 	.word	0x00000720
        /*01b8*/ 	.word	0x000000ff
        /*01bc*/ 	.word	0x000000f8
        /*01c0*/ 	.short	0x0100
        /*01c2*/ 	.byte	0x04
	.zero		1


	//   ....[12]....
        /*01c4*/ 	.word	0x00000730
        /*01c8*/ 	.word	0x000000ff
        /*01cc*/ 	.word	0x00000030
        /*01d0*/ 	.short	0x0100
        /*01d2*/ 	.byte	0x04
	.zero		1


	//   ....[13]....
        /*01d4*/ 	.word	0x00000740
        /*01d8*/ 	.word	0x000000ff
        /*01dc*/ 	.word	0x00000100
        /*01e0*/ 	.short	0x0100
        /*01e2*/ 	.byte	0x04
	.zero		1


	//   ....[14]....
        /*01e4*/ 	.word	0x00000750
        /*01e8*/ 	.word	0x000000ff
        /*01ec*/ 	.word	0x00000038
        /*01f0*/ 	.short	0x0100
        /*01f2*/ 	.byte	0x04
	.zero		1


	//   ....[15]....
        /*01f4*/ 	.word	0x00000760
        /*01f8*/ 	.word	0x000000ff
        /*01fc*/ 	.word	0x00000108
        /*0200*/ 	.short	0x0100
        /*0202*/ 	.byte	0x04
	.zero		1


	//   ....[16]....
        /*0204*/ 	.word	0x00000770
        /*0208*/ 	.word	0x000000ff
        /*020c*/ 	.word	0x00000040
        /*0210*/ 	.short	0x0100
        /*0212*/ 	.byte	0x04
	.zero		1


	//   ....[17]....
        /*0214*/ 	.word	0x00000780
        /*0218*/ 	.word	0x000000ff
        /*021c*/ 	.word	0x00000110
        /*0220*/ 	.short	0x0100
        /*0222*/ 	.byte	0x04
	.zero		1


	//   ....[18]....
        /*0224*/ 	.word	0x00000790
        /*0228*/ 	.word	0x000000ff
        /*022c*/ 	.word	0x00000048
        /*0230*/ 	.short	0x0100
        /*0232*/ 	.byte	0x04
	.zero		1


	//   ....[19]....
        /*0234*/ 	.word	0x000007a0
        /*0238*/ 	.word	0x000000ff
        /*023c*/ 	.word	0x00000118
        /*0240*/ 	.short	0x0100
        /*0242*/ 	.byte	0x04
	.zero		1


	//   ....[20]....
        /*0244*/ 	.word	0x000007b0
        /*0248*/ 	.word	0x000000ff
        /*024c*/ 	.word	0x00000050
        /*0250*/ 	.short	0x0100
        /*0252*/ 	.byte	0x04
	.zero		1


	//   ....[21]....
        /*0254*/ 	.word	0x000007c0
        /*0258*/ 	.word	0x000000ff
        /*025c*/ 	.word	0x00000120
        /*0260*/ 	.short	0x0100
        /*0262*/ 	.byte	0x04
	.zero		1


	//   ....[22]....
        /*0264*/ 	.word	0x000007d0
        /*0268*/ 	.word	0x000000ff
        /*026c*/ 	.word	0x00000058
        /*0270*/ 	.short	0x0100
        /*0272*/ 	.byte	0x04
	.zero		1


	//   ....[23]....
        /*0274*/ 	.word	0x000007e0
        /*0278*/ 	.word	0x000000ff
        /*027c*/ 	.word	0x00000128
        /*0280*/ 	.short	0x0100
        /*0282*/ 	.byte	0x04
	.zero		1


	//   ....[24]....
        /*0284*/ 	.word	0x000007f0
        /*0288*/ 	.word	0x000000ff
        /*028c*/ 	.word	0x00000060
        /*0290*/ 	.short	0x0100
        /*0292*/ 	.byte	0x04
	.zero		1


	//   ....[25]....
        /*0294*/ 	.word	0x00000800
        /*0298*/ 	.word	0x000000ff
        /*029c*/ 	.word	0x00000130
        /*02a0*/ 	.short	0x0100
        /*02a2*/ 	.byte	0x04
	.zero		1


	//   ....[26]....
        /*02a4*/ 	.word	0x00000810
        /*02a8*/ 	.word	0x000000ff
        /*02ac*/ 	.word	0x00000068
        /*02b0*/ 	.short	0x0100
        /*02b2*/ 	.byte	0x04
	.zero		1


	//   ....[27]....
        /*02b4*/ 	.word	0x00000820
        /*02b8*/ 	.word	0x000000ff
        /*02bc*/ 	.word	0x00000138
        /*02c0*/ 	.short	0x0100
        /*02c2*/ 	.byte	0x04
	.zero		1


	//   ....[28]....
        /*02c4*/ 	.word	0x00000830
        /*02c8*/ 	.word	0x000000ff
        /*02cc*/ 	.word	0x00000070
        /*02d0*/ 	.short	0x0100
        /*02d2*/ 	.byte	0x04
	.zero		1


	//   ....[29]....
        /*02d4*/ 	.word	0x00000840
        /*02d8*/ 	.word	0x000000ff
        /*02dc*/ 	.word	0x00000140
        /*02e0*/ 	.short	0x0100
        /*02e2*/ 	.byte	0x04
	.zero		1


	//   ....[30]....
        /*02e4*/ 	.word	0x00000850
        /*02e8*/ 	.word	0x000000ff
        /*02ec*/ 	.word	0x00000078
        /*02f0*/ 	.short	0x0100
        /*02f2*/ 	.byte	0x04
	.zero		1


	//   ....[31]....
        /*02f4*/ 	.word	0x00000860
        /*02f8*/ 	.word	0x000000ff
        /*02fc*/ 	.word	0x00000148
        /*0300*/ 	.short	0x0100
        /*0302*/ 	.byte	0x04
	.zero		1


	//   ....[32]....
        /*0304*/ 	.word	0x00000870
        /*0308*/ 	.word	0x000000ff
        /*030c*/ 	.word	0x00000080
        /*0310*/ 	.short	0x0100
        /*0312*/ 	.byte	0x04
	.zero		1


	//   ....[33]....
        /*0314*/ 	.word	0x00000880
        /*0318*/ 	.word	0x000000ff
        /*031c*/ 	.word	0x00000150
        /*0320*/ 	.short	0x0100
        /*0322*/ 	.byte	0x04
	.zero		1


	//   ....[34]....
        /*0324*/ 	.word	0x00000890
        /*0328*/ 	.word	0x000000ff
        /*032c*/ 	.word	0x00000088
        /*0330*/ 	.short	0x0100
        /*0332*/ 	.byte	0x04
	.zero		1


	//   ....[35]....
        /*0334*/ 	.word	0x000008a0
        /*0338*/ 	.word	0x000000ff
        /*033c*/ 	.word	0x00000158
        /*0340*/ 	.short	0x0100
        /*0342*/ 	.byte	0x04
	.zero		1


	//   ....[36]....
        /*0344*/ 	.word	0x000008b0
        /*0348*/ 	.word	0x000000ff
        /*034c*/ 	.word	0x00000090
        /*0350*/ 	.short	0x0100
        /*0352*/ 	.byte	0x04
	.zero		1


	//   ....[37]....
        /*0354*/ 	.word	0x000008c0
        /*0358*/ 	.word	0x000000ff
        /*035c*/ 	.word	0x00000160
        /*0360*/ 	.short	0x0100
        /*0362*/ 	.byte	0x04
	.zero		1


	//   ....[38]....
        /*0364*/ 	.word	0x000008d0
        /*0368*/ 	.word	0x000000ff
        /*036c*/ 	.word	0x00000098
        /*0370*/ 	.short	0x0100
        /*0372*/ 	.byte	0x04
	.zero		1


	//   ....[39]....
        /*0374*/ 	.word	0x000008e0
        /*0378*/ 	.word	0x000000ff
        /*037c*/ 	.word	0x00000168
        /*0380*/ 	.short	0x0100
        /*0382*/ 	.byte	0x04
	.zero		1


	//   ....[40]....
        /*0384*/ 	.word	0x000008f0
        /*0388*/ 	.word	0x000000ff
        /*038c*/ 	.word	0x000000a0
        /*0390*/ 	.short	0x0100
        /*0392*/ 	.byte	0x04
	.zero		1


	//   ....[41]....
        /*0394*/ 	.word	0x00000900
        /*0398*/ 	.word	0x000000ff
        /*039c*/ 	.word	0x00000170
        /*03a0*/ 	.short	0x0100
        /*03a2*/ 	.byte	0x04
	.zero		1


	//   ....[42]....
        /*03a4*/ 	.word	0x00000910
        /*03a8*/ 	.word	0x000000ff
        /*03ac*/ 	.word	0x000000a8
        /*03b0*/ 	.short	0x0100
        /*03b2*/ 	.byte	0x04
	.zero		1


	//   ....[43]....
        /*03b4*/ 	.word	0x00000920
        /*03b8*/ 	.word	0x000000ff
        /*03bc*/ 	.word	0x00000178
        /*03c0*/ 	.short	0x0100
        /*03c2*/ 	.byte	0x04
	.zero		1


	//   ....[44]....
        /*03c4*/ 	.word	0x00000930
        /*03c8*/ 	.word	0x000000ff
        /*03cc*/ 	.word	0x000000b0
        /*03d0*/ 	.short	0x0100
        /*03d2*/ 	.byte	0x04
	.zero		1


	//   ....[45]....
        /*03d4*/ 	.word	0x00000940
        /*03d8*/ 	.word	0x000000ff
        /*03dc*/ 	.word	0x00000180
        /*03e0*/ 	.short	0x0100
        /*03e2*/ 	.byte	0x04
	.zero		1


	//   ....[46]....
        /*03e4*/ 	.word	0x00000950
        /*03e8*/ 	.word	0x000000ff
        /*03ec*/ 	.word	0x000000b8
        /*03f0*/ 	.short	0x0100
        /*03f2*/ 	.byte	0x04
	.zero		1


	//   ....[47]....
        /*03f4*/ 	.word	0x00000960
        /*03f8*/ 	.word	0x000000ff
        /*03fc*/ 	.word	0x00000188
        /*0400*/ 	.short	0x0100
        /*0402*/ 	.byte	0x04
	.zero		1


	//   ....[48]....
        /*0404*/ 	.word	0x00000970
        /*0408*/ 	.word	0x000000ff
        /*040c*/ 	.word	0x000000c0
        /*0410*/ 	.short	0x0100
        /*0412*/ 	.byte	0x04
	.zero		1


	//   ....[49]....
        /*0414*/ 	.word	0x00000980
        /*0418*/ 	.word	0x000000ff
        /*041c*/ 	.word	0x00000190
        /*0420*/ 	.short	0x0100
        /*0422*/ 	.byte	0x04
	.zero		1


	//   ....[50]....
        /*0424*/ 	.word	0x00000990
        /*0428*/ 	.word	0x000000ff
        /*042c*/ 	.word	0x000000c8
        /*0430*/ 	.short	0x0100
        /*0432*/ 	.byte	0x04
	.zero		1


	//   ....[51]....
        /*0434*/ 	.word	0x000009a0
        /*0438*/ 	.word	0x000000ff
        /*043c*/ 	.word	0x00000198
        /*0440*/ 	.short	0x0100
        /*0442*/ 	.byte	0x04
	.zero		1


	//   ....[52]....
        /*0444*/ 	.word	0x00000ad0
        /*0448*/ 	.word	0x000000ff
        /*044c*/ 	.word	0x000001a0
        /*0450*/ 	.short	0x0100
        /*0452*/ 	.byte	0x04
	.zero		1


	//   ....[53]....
        /*0454*/ 	.word	0x00000ae0
        /*0458*/ 	.word	0x000000ff
        /*045c*/ 	.word	0x000001b0
        /*0460*/ 	.short	0x0100
        /*0462*/ 	.byte	0x04
	.zero		1


	//   ....[54]....
        /*0464*/ 	.word	0x00000af0
        /*0468*/ 	.word	0x000000ff
        /*046c*/ 	.word	0x000001a8
        /*0470*/ 	.short	0x0100
        /*0472*/ 	.byte	0x04
	.zero		1


	//   ....[55]....
        /*0474*/ 	.word	0x00000b00
        /*0478*/ 	.word	0x000000ff
        /*047c*/ 	.word	0x000001b8
        /*0480*/ 	.short	0x0100
        /*0482*/ 	.byte	0x04
	.zero		1


	//   ....[56]....
        /*0484*/ 	.word	0x00000be0
        /*0488*/ 	.word	0x000000ff
        /*048c*/ 	.word	0x000001c0
        /*0490*/ 	.short	0x0100
        /*0492*/ 	.byte	0x06
	.zero		1


	//   ....[57]....
        /*0494*/ 	.word	0x00000bf0
        /*0498*/ 	.word	0x000000ff
        /*049c*/ 	.word	0x000001c8
        /*04a0*/ 	.short	0x0100
        /*04a2*/ 	.byte	0x06
	.zero		1


	//   ....[58]....
        /*04a4*/ 	.word	0x00000d20
        /*04a8*/ 	.word	0x000000ff
        /*04ac*/ 	.word	0x000001d0
        /*04b0*/ 	.short	0x0100
        /*04b2*/ 	.byte	0x06
	.zero		1


	//   ....[59]....
        /*04b4*/ 	.word	0x00000d30
        /*04b8*/ 	.word	0x000000ff
        /*04bc*/ 	.word	0x000001e0
        /*04c0*/ 	.short	0x0100
        /*04c2*/ 	.byte	0x06
	.zero		1


	//   ....[60]....
        /*04c4*/ 	.word	0x00000d40
        /*04c8*/ 	.word	0x000000ff
        /*04cc*/ 	.word	0x000001d8
        /*04d0*/ 	.short	0x0100
        /*04d2*/ 	.byte	0x06
	.zero		1


	//   ....[61]....
        /*04d4*/ 	.word	0x00000d50
        /*04d8*/ 	.word	0x000000ff
        /*04dc*/ 	.word	0x000001e8
        /*04e0*/ 	.short	0x0100
        /*04e2*/ 	.byte	0x06
	.zero		1


	//   ....[62]....
        /*04e4*/ 	.word	0x00000e70
        /*04e8*/ 	.word	0x000000ff
        /*04ec*/ 	.word	0x000001f0
        /*04f0*/ 	.short	0x0100
        /*04f2*/ 	.byte	0x04
	.zero		1


	//   ....[63]....
        /*04f4*/ 	.word	0x00000e80
        /*04f8*/ 	.word	0x000000ff
        /*04fc*/ 	.word	0x00000210
        /*0500*/ 	.short	0x0100
        /*0502*/ 	.byte	0x04
	.zero		1


	//   ....[64]....
        /*0504*/ 	.word	0x00000e90
        /*0508*/ 	.word	0x000000ff
        /*050c*/ 	.word	0x000001f8
        /*0510*/ 	.short	0x0100
        /*0512*/ 	.byte	0x04
	.zero		1


	//   ....[65]....
        /*0514*/ 	.word	0x00000ea0
        /*0518*/ 	.word	0x000000ff
        /*051c*/ 	.word	0x00000218
        /*0520*/ 	.short	0x0100
        /*0522*/ 	.byte	0x04
	.zero		1


	//   ....[66]....
        /*0524*/ 	.word	0x00000eb0
        /*0528*/ 	.word	0x000000ff
        /*052c*/ 	.word	0x00000200
        /*0530*/ 	.short	0x0100
        /*0532*/ 	.byte	0x04
	.zero		1


	//   ....[67]....
        /*0534*/ 	.word	0x00000ec0
        /*0538*/ 	.word	0x000000ff
        /*053c*/ 	.word	0x00000220
        /*0540*/ 	.short	0x0100
        /*0542*/ 	.byte	0x04
	.zero		1


	//   ....[68]....
        /*0544*/ 	.word	0x00000ed0
        /*0548*/ 	.word	0x000000ff
        /*054c*/ 	.word	0x00000208
        /*0550*/ 	.short	0x0100
        /*0552*/ 	.byte	0x04
	.zero		1


	//   ....[69]....
        /*0554*/ 	.word	0x00000ee0
        /*0558*/ 	.word	0x000000ff
        /*055c*/ 	.word	0x00000228
        /*0560*/ 	.short	0x0100
        /*0562*/ 	.byte	0x04
	.zero		1


	//   ....[70]....
        /*0564*/ 	.word	0x00000fd0
        /*0568*/ 	.word	0x000000ff
        /*056c*/ 	.word	0x00000230
        /*0570*/ 	.short	0x0100
        /*0572*/ 	.byte	0x04
	.zero		1


	//   ....[71]....
        /*0574*/ 	.word	0x00000fe0
        /*0578*/ 	.word	0x000000ff
        /*057c*/ 	.word	0x00000240
        /*0580*/ 	.short	0x0100
        /*0582*/ 	.byte	0x04
	.zero		1


	//   ....[72]....
        /*0584*/ 	.word	0x00000ff0
        /*0588*/ 	.word	0x000000ff
        /*058c*/ 	.word	0x00000238
        /*0590*/ 	.short	0x0100
        /*0592*/ 	.byte	0x04
	.zero		1


	//   ....[73]....
        /*0594*/ 	.word	0x00001000
        /*0598*/ 	.word	0x000000ff
        /*059c*/ 	.word	0x00000248
        /*05a0*/ 	.short	0x0100
        /*05a2*/ 	.byte	0x04
	.zero		1


	//   ....[74]....
        /*05a4*/ 	.word	0x00001100
        /*05a8*/ 	.word	0x000000ff
        /*05ac*/ 	.word	0x00000250
        /*05b0*/ 	.short	0x0100
        /*05b2*/ 	.byte	0x06
	.zero		1


	//   ....[75]....
        /*05b4*/ 	.word	0x00001c80
        /*05b8*/ 	.word	0x00000003
        /*05bc*/ 	.word	0x00000240
        /*05c0*/ 	.short	0x010a
        /*05c2*/ 	.byte	0xff
	.zero		1


	//   ....[76]....
        /*05c4*/ 	.word	0x00001cb0
        /*05c8*/ 	.word	0x00000003
        /*05cc*/ 	.word	0x00000230
        /*05d0*/ 	.short	0x0101
        /*05d2*/ 	.byte	0xff
	.zero		1


	//   ....[77]....
        /*05d4*/ 	.word	0x00001d70
        /*05d8*/ 	.word	0x000000ff
        /*05dc*/ 	.word	0x000000d0
        /*05e0*/ 	.short	0x010a
        /*05e2*/ 	.byte	0x04
	.zero		1


	//   ....[78]....
        /*05e4*/ 	.word	0x00001e30
        /*05e8*/ 	.word	0x000000ff
        /*05ec*/ 	.word	0x000000d0
        /*05f0*/ 	.short	0x010a
        /*05f2*/ 	.byte	0x21
	.zero		1


	//   ....[79]....
        /*05f4*/ 	.word	0x00001fe0
        /*05f8*/ 	.word	0x000000ff
        /*05fc*/ 	.word	0x000000d0
        /*0600*/ 	.short	0x010a
        /*0602*/ 	.byte	0x05
	.zero		1


	//   ....[80]....
        /*0604*/ 	.word	0x000020f0
        /*0608*/ 	.word	0x000000ff
        /*060c*/ 	.word	0x000001c8
        /*0610*/ 	.short	0x0101
        /*0612*/ 	.byte	0x06
	.zero		1


	//   ....[81]....
        /*0614*/ 	.word	0x00002110
        /*0618*/ 	.word	0x000000ff
        /*061c*/ 	.word	0x000000d0
        /*0620*/ 	.short	0x010a
        /*0622*/ 	.byte	0x04
	.zero		1


	//   ....[82]....
        /*0624*/ 	.word	0x00002190
        /*0628*/ 	.word	0x000000ff
        /*062c*/ 	.word	0x000000d0
        /*0630*/ 	.short	0x010a
        /*0632*/ 	.byte	0x11
	.zero		1


	//   ....[83]....
        /*0634*/ 	.word	0x00002320
        /*0638*/ 	.word	0x000000ff
        /*063c*/ 	.word	0x000000d0
        /*0640*/ 	.short	0x010a
        /*0642*/ 	.byte	0x05
	.zero		1


	//   ....[84]....
        /*0644*/ 	.word	0x00002480
        /*0648*/ 	.word	0x00000003
        /*064c*/ 	.word	0x000001d0
        /*0650*/ 	.short	0x010a
        /*0652*/ 	.byte	0xff
	.zero		1


	//   ....[85]....
        /*0654*/ 	.word	0x000025d0
        /*0658*/ 	.word	0x00000000
        /*065c*/ 	.word	0x00000000
        /*0660*/ 	.short	0x0101
        /*0662*/ 	.byte	0xff
	.zero		1


	//   ....[86]....
        /*0664*/ 	.word	0x00002b80
        /*0668*/ 	.word	0x000000ff
        /*066c*/ 	.word	0x00000000
        /*0670*/ 	.short	0x010a
        /*0672*/ 	.byte	0x04
	.zero		1


	//   ....[87]....
        /*0674*/ 	.word	0x00002c10
        /*0678*/ 	.word	0x000000ff
        /*067c*/ 	.word	0x00000000
        /*0680*/ 	.short	0x010a
        /*0682*/ 	.byte	0x05
	.zero		1


	//   ....[88]....
        /*0684*/ 	.word	0x00002ca0
        /*0688*/ 	.word	0x000000ff
        /*068c*/ 	.word	0x00000000
        /*0690*/ 	.short	0x010a
        /*0692*/ 	.byte	0x05
	.zero		1


	//   ....[89]....
        /*0694*/ 	.word	0x00002d30
        /*0698*/ 	.word	0x000000ff
        /*069c*/ 	.word	0x00000000
        /*06a0*/ 	.short	0x010a
        /*06a2*/ 	.byte	0x05
	.zero		1


	//   ....[90]....
        /*06a4*/ 	.word	0x00002dc0
        /*06a8*/ 	.word	0x000000ff
        /*06ac*/ 	.word	0x00000000
        /*06b0*/ 	.short	0x010a
        /*06b2*/ 	.byte	0x05
	.zero		1


	//   ....[91]....
        /*06b4*/ 	.word	0x00002e50
        /*06b8*/ 	.word	0x000000ff
        /*06bc*/ 	.word	0x00000000
        /*06c0*/ 	.short	0x010a
        /*06c2*/ 	.byte	0x05
	.zero		1


	//   ....[92]....
        /*06c4*/ 	.word	0x00002ee0
        /*06c8*/ 	.word	0x000000ff
        /*06cc*/ 	.word	0x00000000
        /*06d0*/ 	.short	0x010a
        /*06d2*/ 	.byte	0x05
	.zero		1


	//   ....[93]....
        /*06d4*/ 	.word	0x00002f70
        /*06d8*/ 	.word	0x000000ff
        /*06dc*/ 	.word	0x00000000
        /*06e0*/ 	.short	0x010a
        /*06e2*/ 	.byte	0x05
	.zero		1


	//   ....[94]....
        /*06e4*/ 	.word	0x00003000
        /*06e8*/ 	.word	0x000000ff
        /*06ec*/ 	.word	0x00000000
        /*06f0*/ 	.short	0x010a
        /*06f2*/ 	.byte	0x05
	.zero		1


	//   ....[95]....
        /*06f4*/ 	.word	0x00003090
        /*06f8*/ 	.word	0x000000ff
        /*06fc*/ 	.word	0x00000000
        /*0700*/ 	.short	0x010a
        /*0702*/ 	.byte	0x05
	.zero		1


	//   ....[96]....
        /*0704*/ 	.word	0x00003120
        /*0708*/ 	.word	0x000000ff
        /*070c*/ 	.word	0x00000000
        /*0710*/ 	.short	0x010a
        /*0712*/ 	.byte	0x05
	.zero		1


	//   ....[97]....
        /*0714*/ 	.word	0x000031b0
        /*0718*/ 	.word	0x000000ff
        /*071c*/ 	.word	0x00000000
        /*0720*/ 	.short	0x010a
        /*0722*/ 	.byte	0x05
	.zero		1


	//   ....[98]....
        /*0724*/ 	.word	0x00003240
        /*0728*/ 	.word	0x000000ff
        /*072c*/ 	.word	0x00000000
        /*0730*/ 	.short	0x010a
        /*0732*/ 	.byte	0x05
	.zero		1


	//   ....[99]....
        /*0734*/ 	.word	0x000032d0
        /*0738*/ 	.word	0x000000ff
        /*073c*/ 	.word	0x00000000
        /*0740*/ 	.short	0x010a
        /*0742*/ 	.byte	0x05
	.zero		1


	//   ....[100]....
        /*0744*/ 	.word	0x00003360
        /*0748*/ 	.word	0x000000ff
        /*074c*/ 	.word	0x00000000
        /*0750*/ 	.short	0x010a
        /*0752*/ 	.byte	0x05
	.zero		1


	//   ....[101]....
        /*0754*/ 	.word	0x000033f0
        /*0758*/ 	.word	0x000000ff
        /*075c*/ 	.word	0x00000000
        /*0760*/ 	.short	0x010a
        /*0762*/ 	.byte	0x05
	.zero		1


	//   ....[102]....
        /*0764*/ 	.word	0x00003480
        /*0768*/ 	.word	0x000000ff
        /*076c*/ 	.word	0x00000000
        /*0770*/ 	.short	0x010a
        /*0772*/ 	.byte	0x05
	.zero		1


	//   ....[103]....
        /*0774*/ 	.word	0x00003510
        /*0778*/ 	.word	0x000000ff
        /*077c*/ 	.word	0x00000000
        /*0780*/ 	.short	0x010a
        /*0782*/ 	.byte	0x05
	.zero		1


	//   ....[104]....
        /*0784*/ 	.word	0x000035a0
        /*0788*/ 	.word	0x000000ff
        /*078c*/ 	.word	0x00000000
        /*0790*/ 	.short	0x010a
        /*0792*/ 	.byte	0x05
	.zero		1


	//   ....[105]....
        /*0794*/ 	.word	0x00003630
        /*0798*/ 	.word	0x000000ff
        /*079c*/ 	.word	0x00000000
        /*07a0*/ 	.short	0x010a
        /*07a2*/ 	.byte	0x05
	.zero		1


	//   ....[106]....
        /*07a4*/ 	.word	0x000036c0
        /*07a8*/ 	.word	0x000000ff
        /*07ac*/ 	.word	0x00000000
        /*07b0*/ 	.short	0x010a
        /*07b2*/ 	.byte	0x05
	.zero		1


	//   ....[107]....
        /*07b4*/ 	.word	0x00003750
        /*07b8*/ 	.word	0x000000ff
        /*07bc*/ 	.word	0x00000000
        /*07c0*/ 	.short	0x010a
        /*07c2*/ 	.byte	0x05
	.zero		1


	//   ....[108]....
        /*07c4*/ 	.word	0x000037e0
        /*07c8*/ 	.word	0x000000ff
        /*07cc*/ 	.word	0x00000000
        /*07d0*/ 	.short	0x010a
        /*07d2*/ 	.byte	0x05
	.zero		1


	//   ....[109]....
        /*07d4*/ 	.word	0x00003870
        /*07d8*/ 	.word	0x000000ff
        /*07dc*/ 	.word	0x00000000
        /*07e0*/ 	.short	0x010a
        /*07e2*/ 	.byte	0x05
	.zero		1


	//   ....[110]....
        /*07e4*/ 	.word	0x00003900
        /*07e8*/ 	.word	0x000000ff
        /*07ec*/ 	.word	0x00000000
        /*07f0*/ 	.short	0x010a
        /*07f2*/ 	.byte	0x05
	.zero		1


	//   ....[111]....
        /*07f4*/ 	.word	0x000039a0
        /*07f8*/ 	.word	0x00000000
        /*07fc*/ 	.word	0x00000000
        /*0800*/ 	.short	0x010a
        /*0802*/ 	.byte	0xff
	.zero		1


	//   ....[112]....
        /*0804*/ 	.word	0x00003ac0
        /*0808*/ 	.word	0x00000002
        /*080c*/ 	.word	0x00000230
        /*0810*/ 	.short	0x010a
        /*0812*/ 	.byte	0xff
	.zero		1


	//   ....[113]....
        /*0814*/ 	.word	0x00003b20
        /*0818*/ 	.word	0x00000004
        /*081c*/ 	.word	0x00000000
        /*0820*/ 	.short	0x0101
        /*0822*/ 	.byte	0xff
	.zero		1


	//   ....[114]....
        /*0824*/ 	.word	0x00003b40
        /*0828*/ 	.word	0x000000ff
        /*082c*/ 	.word	0x000001e0
        /*0830*/ 	.short	0x010a
        /*0832*/ 	.byte	0x04
	.zero		1


	//   ....[115]....
        /*0834*/ 	.word	0x00003c60
        /*0838*/ 	.word	0x00000002
        /*083c*/ 	.word	0x000001d0
        /*0840*/ 	.short	0x010a
        /*0842*/ 	.byte	0xff
	.zero		1


	//   ....[116]....
        /*0844*/ 	.word	0x00003d70
        /*0848*/ 	.word	0x00000002
        /*084c*/ 	.word	0x00000000
        /*0850*/ 	.short	0x0101
        /*0852*/ 	.byte	0xff
	.zero		1


	//   ....[117]....
        /*0854*/ 	.word	0x00003e00
        /*0858*/ 	.word	0x000000ff
        /*085c*/ 	.word	0x000001e0
        /*0860*/ 	.short	0x0106
        /*0862*/ 	.byte	0x04
	.zero		1


	//   ....[118]....
        /*0864*/ 	.word	0x00003e20
        /*0868*/ 	.word	0x000000ff
        /*086c*/ 	.word	0x000001e0
        /*0870*/ 	.short	0x010a
        /*0872*/ 	.byte	0x04
	.zero		1


	//   ....[119]....
        /*0874*/ 	.word	0x00003eb0
        /*0878*/ 	.word	0x000000ff
        /*087c*/ 	.word	0x000001e0
        /*0880*/ 	.short	0x0106
        /*0882*/ 	.byte	0x07
	.zero		1


	//   ....[120]....
        /*0884*/ 	.word	0x00003ef0
        /*0888*/ 	.word	0x00000000
        /*088c*/ 	.word	0x000001e0
        /*0890*/ 	.short	0x010a
        /*0892*/ 	.byte	0xff
	.zero		1


	//   ....[121]....
        /*0894*/ 	.word	0x00004130
        /*0898*/ 	.word	0x000000ff
        /*089c*/ 	.word	0x00000008
        /*08a0*/ 	.short	0x010a
        /*08a2*/ 	.byte	0x05
	.zero		1


	//   ....[122]....
        /*08a4*/ 	.word	0x00004150
        /*08a8*/ 	.word	0x000000ff
        /*08ac*/ 	.word	0x00000008
        /*08b0*/ 	.short	0x010a
        /*08b2*/ 	.byte	0x05
	.zero		1


	//   ....[123]....
        /*08b4*/ 	.word	0x000042e0
        /*08b8*/ 	.word	0x000000ff
        /*08bc*/ 	.word	0x00000008
        /*08c0*/ 	.short	0x010a
        /*08c2*/ 	.byte	0x05
	.zero		1


	//   ....[124]....
        /*08c4*/ 	.word	0x00004300
        /*08c8*/ 	.word	0x000000ff
        /*08cc*/ 	.word	0x00000008
        /*08d0*/ 	.short	0x010a
        /*08d2*/ 	.byte	0x05
	.zero		1


	//   ....[125]....
        /*08d4*/ 	.word	0x000043c0
        /*08d8*/ 	.word	0x000000ff
        /*08dc*/ 	.word	0x00000000
        /*08e0*/ 	.short	0x0101
        /*08e2*/ 	.byte	0x04
	.zero		1


	//   ....[126]....
        /*08e4*/ 	.word	0x000046c0
        /*08e8*/ 	.word	0x00000000
        /*08ec*/ 	.word	0x000001d0
        /*08f0*/ 	.short	0x010a
        /*08f2*/ 	.byte	0xff
	.zero		1


	//   ....[127]....
        /*08f4*/ 	.word	0x00004780
        /*08f8*/ 	.word	0x00000000
        /*08fc*/ 	.word	0x00000000
        /*0900*/ 	.short	0x0101
        /*0902*/ 	.byte	0xff
	.zero		1


	//   ....[128]....
        /*0904*/ 	.word	0x00004840
        /*0908*/ 	.word	0x000000ff
        /*090c*/ 	.word	0x00000000
        /*0910*/ 	.short	0x010a
        /*0912*/ 	.byte	0x04
	.zero		1


	//   ....[129]....
        /*0914*/ 	.word	0x00004850
        /*0918*/ 	.word	0x000000ff
        /*091c*/ 	.word	0x00000210
        /*0920*/ 	.short	0x010a
        /*0922*/ 	.byte	0x17
	.zero		1


	//   ....[130]....
        /*0924*/ 	.word	0x00004900
        /*0928*/ 	.word	0x000000ff
        /*092c*/ 	.word	0x00000000
        /*0930*/ 	.short	0x010a
        /*0932*/ 	.byte	0x05
	.zero		1


	//   ....[131]....
        /*0934*/ 	.word	0x00004a40
        /*0938*/ 	.word	0x000000ff
        /*093c*/ 	.word	0x00000000
        /*0940*/ 	.short	0x010a
        /*0942*/ 	.byte	0x04
	.zero		1


	//   ....[132]....
        /*0944*/ 	.word	0x00004c90
        /*0948*/ 	.word	0x000000ff
        /*094c*/ 	.word	0x00000000
        /*0950*/ 	.short	0x010a
        /*0952*/ 	.byte	0x04
	.zero		1


	//   ....[133]....
        /*0954*/ 	.word	0x00004d20
        /*0958*/ 	.word	0x000000ff
        /*095c*/ 	.word	0x00000000
        /*0960*/ 	.short	0x010a
        /*0962*/ 	.byte	0x05
	.zero		1


	//   ....[134]....
        /*0964*/ 	.word	0x00004db0
        /*0968*/ 	.word	0x000000ff
        /*096c*/ 	.word	0x00000000
        /*0970*/ 	.short	0x010a
        /*0972*/ 	.byte	0x05
	.zero		1


	//   ....[135]....
        /*0974*/ 	.word	0x00004e50
        /*0978*/ 	.word	0x00000000
        /*097c*/ 	.word	0x00000000
        /*0980*/ 	.short	0x010a
        /*0982*/ 	.byte	0xff
	.zero		1


	//   ....[136]....
        /*0984*/ 	.word	0x00004e90
        /*0988*/ 	.word	0x00000000
        /*098c*/ 	.word	0x00000000
        /*0990*/ 	.short	0x010a
        /*0992*/ 	.byte	0xff
	.zero		1


	//   ....[137]....
        /*0994*/ 	.word	0x00004f00
        /*0998*/ 	.word	0x000000ff
        /*099c*/ 	.word	0x00000000
        /*09a0*/ 	.short	0x0101
        /*09a2*/ 	.byte	0x04
	.zero		1


	//   ....[138]....
        /*09a4*/ 	.word	0x00004f40
        /*09a8*/ 	.word	0x000000ff
        /*09ac*/ 	.word	0x00000250
        /*09b0*/ 	.short	0x010a
        /*09b2*/ 	.byte	0x11
	.zero		1


	//   ....[139]....
        /*09b4*/ 	.word	0x00004f90
        /*09b8*/ 	.word	0x000000ff
        /*09bc*/ 	.word	0x00000000
        /*09c0*/ 	.short	0x0101
        /*09c2*/ 	.byte	0x04
	.zero		1


	//   ....[140]....
        /*09c4*/ 	.word	0x00005450
        /*09c8*/ 	.word	0x00000008
        /*09cc*/ 	.word	0x000001d0
        /*09d0*/ 	.short	0x010a
        /*09d2*/ 	.byte	0xff
	.zero		1


	//   ....[141]....
        /*09d4*/ 	.word	0x000055c0
        /*09d8*/ 	.word	0x00000000
        /*09dc*/ 	.word	0x00000000
        /*09e0*/ 	.short	0x0101
        /*09e2*/ 	.byte	0xff
	.zero		1


	//   ....[142]....
        /*09e4*/ 	.word	0x00005aa0
        /*09e8*/ 	.word	0x000000ff
        /*09ec*/ 	.word	0x000001c8
        /*09f0*/ 	.short	0x010a
        /*09f2*/ 	.byte	0x15
	.zero		1


	//   ....[143]....
        /*09f4*/ 	.word	0x00005c30
        /*09f8*/ 	.word	0x000000ff
        /*09fc*/ 	.word	0x000001b0
        /*0a00*/ 	.short	0x010a
        /*0a02*/ 	.byte	0x15
	.zero		1


	//   ....[144]....
        /*0a04*/ 	.word	0x00005e10
        /*0a08*/ 	.word	0x000000ff
        /*0a0c*/ 	.word	0x000001a0
        /*0a10*/ 	.short	0x010b
        /*0a12*/ 	.byte	0x15
	.zero		1


	//   ....[145]....
        /*0a14*/ 	.word	0x00005e30
        /*0a18*/ 	.word	0x000000ff
        /*0a1c*/ 	.word	0x00000000
        /*0a20*/ 	.short	0x0101
        /*0a22*/ 	.byte	0x04
	.zero		1


	//   ....[146]....
        /*0a24*/ 	.word	0x00005e40
        /*0a28*/ 	.word	0x000000ff
        /*0a2c*/ 	.word	0x000001b8
        /*0a30*/ 	.short	0x010a
        /*0a32*/ 	.byte	0x15
	.zero		1


	//   ....[147]....
        /*0a34*/ 	.word	0x00006090
        /*0a38*/ 	.word	0x000000ff
        /*0a3c*/ 	.word	0x000001a8
        /*0a40*/ 	.short	0x010b
        /*0a42*/ 	.byte	0x15
	.zero		1


	//   ....[148]....
        /*0a44*/ 	.word	0x000060a0
        /*0a48*/ 	.word	0x000000ff
        /*0a4c*/ 	.word	0x00000000
        /*0a50*/ 	.short	0x0101
        /*0a52*/ 	.byte	0x25
	.zero		1


	//   ....[149]....
        /*0a54*/ 	.word	0x000060d0
        /*0a58*/ 	.word	0x000000ff
        /*0a5c*/ 	.word	0x000001b0
        /*0a60*/ 	.short	0x010a
        /*0a62*/ 	.byte	0x15
	.zero		1


	//   ....[150]....
        /*0a64*/ 	.word	0x00006110
        /*0a68*/ 	.word	0x00000000
        /*0a6c*/ 	.word	0x000001b8
        /*0a70*/ 	.short	0x010a
        /*0a72*/ 	.byte	0xff
	.zero		1


	//   ....[151]....
        /*0a74*/ 	.word	0x00006410
        /*0a78*/ 	.word	0x00000003
        /*0a7c*/ 	.word	0x000001d0
        /*0a80*/ 	.short	0x010a
        /*0a82*/ 	.byte	0xff
	.zero		1


	//   ....[152]....
        /*0a84*/ 	.word	0x00006590
        /*0a88*/ 	.word	0x00000000
        /*0a8c*/ 	.word	0x00000000
        /*0a90*/ 	.short	0x0101
        /*0a92*/ 	.byte	0xff
	.zero		1


	//   ....[153]....
        /*0a94*/ 	.word	0x000070a0
        /*0a98*/ 	.word	0x00000003
        /*0a9c*/ 	.word	0x000001a0
        /*0aa0*/ 	.short	0x010a
        /*0aa2*/ 	.byte	0xff
	.zero		1


	//   ....[154]....
        /*0aa4*/ 	.word	0x000070e0
        /*0aa8*/ 	.word	0x0000005a
        /*0aac*/ 	.word	0x000001f0
        /*0ab0*/ 	.short	0x010a
        /*0ab2*/ 	.byte	0xff
	.zero		1


	//   ....[155]....
        /*0ab4*/ 	.word	0x00007210
        /*0ab8*/ 	.word	0x00000003
        /*0abc*/ 	.word	0x000001a0
        /*0ac0*/ 	.short	0x010a
        /*0ac2*/ 	.byte	0xff
	.zero		1


	//   ....[156]....
        /*0ac4*/ 	.word	0x00007350
        /*0ac8*/ 	.word	0x00000000
        /*0acc*/ 	.word	0x00000000
        /*0ad0*/ 	.short	0x0101
        /*0ad2*/ 	.byte	0xff
	.zero		1


	//   ....[157]....
        /*0ad4*/ 	.word	0x000073b0
        /*0ad8*/ 	.word	0x0000005a
        /*0adc*/ 	.word	0x000001f0
        /*0ae0*/ 	.short	0x010a
        /*0ae2*/ 	.byte	0xff
	.zero		1


	//   ....[158]....
        /*0ae4*/ 	.word	0x00007f60
        /*0ae8*/ 	.word	0x0000006d
        /*0aec*/ 	.word	0x000001a0
        /*0af0*/ 	.short	0x010a
        /*0af2*/ 	.byte	0xff
	.zero		1


	//   ....[159]....
        /*0af4*/ 	.word	0x00008020
        /*0af8*/ 	.word	0x0000006d
        /*0afc*/ 	.word	0x000001a0
        /*0b00*/ 	.short	0x010a
        /*0b02*/ 	.byte	0xff
	.zero		1


	//   ....[160]....
        /*0b04*/ 	.word	0x00008160
        /*0b08*/ 	.word	0x00000002
        /*0b0c*/ 	.word	0x00000000
        /*0b10*/ 	.short	0x0101
        /*0b12*/ 	.byte	0xff
	.zero		1


	//   ....[161]....
        /*0b14*/ 	.word	0x00008440
        /*0b18*/ 	.word	0x0000005a
        /*0b1c*/ 	.word	0x00000000
        /*0b20*/ 	.short	0x0101
        /*0b22*/ 	.byte	0xff
	.zero		1


	//   ....[162]....
        /*0b24*/ 	.word	0x00008e10
        /*0b28*/ 	.word	0x00000003
        /*0b2c*/ 	.word	0x00000240
        /*0b30*/ 	.short	0x010a
        /*0b32*/ 	.byte	0xff
	.zero		1


	//   ....[163]....
        /*0b34*/ 	.word	0x00008e70
        /*0b38*/ 	.word	0x00000000
        /*0b3c*/ 	.word	0x000000d0
        /*0b40*/ 	.short	0x010a
        /*0b42*/ 	.byte	0xff
	.zero		1


	//   ....[164]....
        /*0b44*/ 	.word	0x00008ed0
        /*0b48*/ 	.word	0x00000000
        /*0b4c*/ 	.word	0x000000d0
        /*0b50*/ 	.short	0x010a
        /*0b52*/ 	.byte	0xff
	.zero		1


	//   ....[165]....
        /*0b54*/ 	.word	0x00008f20
        /*0b58*/ 	.word	0x00000003
        /*0b5c*/ 	.word	0x000001d0
        /*0b60*/ 	.short	0x010a
        /*0b62*/ 	.byte	0xff
	.zero		1


	//   ....[166]....
        /*0b64*/ 	.word	0x00008f80
        /*0b68*/ 	.word	0x00000000
        /*0b6c*/ 	.word	0x00000000
        /*0b70*/ 	.short	0x010a
        /*0b72*/ 	.byte	0xff
	.zero		1


	//   ....[167]....
        /*0b74*/ 	.word	0x00008fe0
        /*0b78*/ 	.word	0x00000000
        /*0b7c*/ 	.word	0x00000000
        /*0b80*/ 	.short	0x010a
        /*0b82*/ 	.byte	0xff
	.zero		1


	//   ....[168]....
        /*0b84*/ 	.word	0x00009040
        /*0b88*/ 	.word	0x00000000
        /*0b8c*/ 	.word	0x00000000
        /*0b90*/ 	.short	0x010a
        /*0b92*/ 	.byte	0xff
	.zero		1


	//   ....[169]....
        /*0b94*/ 	.word	0x000090a0
        /*0b98*/ 	.word	0x00000000
        /*0b9c*/ 	.word	0x00000000
        /*0ba0*/ 	.short	0x010a
        /*0ba2*/ 	.byte	0xff
	.zero		1


	//   ....[170]....
        /*0ba4*/ 	.word	0x00009100
        /*0ba8*/ 	.word	0x00000000
        /*0bac*/ 	.word	0x00000000
        /*0bb0*/ 	.short	0x010a
        /*0bb2*/ 	.byte	0xff
	.zero		1


	//   ....[171]....
        /*0bb4*/ 	.word	0x00009160
        /*0bb8*/ 	.word	0x00000000
        /*0bbc*/ 	.word	0x00000000
        /*0bc0*/ 	.short	0x010a
        /*0bc2*/ 	.byte	0xff
	.zero		1


	//   ....[172]....
        /*0bc4*/ 	.word	0x000091c0
        /*0bc8*/ 	.word	0x00000000
        /*0bcc*/ 	.word	0x00000000
        /*0bd0*/ 	.short	0x010a
        /*0bd2*/ 	.byte	0xff
	.zero		1


	//   ....[173]....
        /*0bd4*/ 	.word	0x00009220
        /*0bd8*/ 	.word	0x00000000
        /*0bdc*/ 	.word	0x00000000
        /*0be0*/ 	.short	0x010a
        /*0be2*/ 	.byte	0xff
	.zero		1


	//   ....[174]....
        /*0be4*/ 	.word	0x00009280
        /*0be8*/ 	.word	0x00000000
        /*0bec*/ 	.word	0x00000000
        /*0bf0*/ 	.short	0x010a
        /*0bf2*/ 	.byte	0xff
	.zero		1


	//   ....[175]....
        /*0bf4*/ 	.word	0x000092e0
        /*0bf8*/ 	.word	0x00000000
        /*0bfc*/ 	.word	0x00000000
        /*0c00*/ 	.short	0x010a
        /*0c02*/ 	.byte	0xff
	.zero		1


	//   ....[176]....
        /*0c04*/ 	.word	0x00009340
        /*0c08*/ 	.word	0x00000000
        /*0c0c*/ 	.word	0x00000000
        /*0c10*/ 	.short	0x010a
        /*0c12*/ 	.byte	0xff
	.zero		1


	//   ....[177]....
        /*0c14*/ 	.word	0x000093a0
        /*0c18*/ 	.word	0x00000000
        /*0c1c*/ 	.word	0x00000000
        /*0c20*/ 	.short	0x010a
        /*0c22*/ 	.byte	0xff
	.zero		1


	//   ....[178]....
        /*0c24*/ 	.word	0x00009400
        /*0c28*/ 	.word	0x00000000
        /*0c2c*/ 	.word	0x00000000
        /*0c30*/ 	.short	0x010a
        /*0c32*/ 	.byte	0xff
	.zero		1


	//   ....[179]....
        /*0c34*/ 	.word	0x00009460
        /*0c38*/ 	.word	0x00000000
        /*0c3c*/ 	.word	0x00000000
        /*0c40*/ 	.short	0x010a
        /*0c42*/ 	.byte	0xff
	.zero		1


	//   ....[180]....
        /*0c44*/ 	.word	0x000094c0
        /*0c48*/ 	.word	0x00000000
        /*0c4c*/ 	.word	0x00000000
        /*0c50*/ 	.short	0x010a
        /*0c52*/ 	.byte	0xff
	.zero		1


	//   ....[181]....
        /*0c54*/ 	.word	0x00009520
        /*0c58*/ 	.word	0x00000000
        /*0c5c*/ 	.word	0x00000000
        /*0c60*/ 	.short	0x010a
        /*0c62*/ 	.byte	0xff
	.zero		1


	//   ....[182]....
        /*0c64*/ 	.word	0x00009580
        /*0c68*/ 	.word	0x00000000
        /*0c6c*/ 	.word	0x00000000
        /*0c70*/ 	.short	0x010a
        /*0c72*/ 	.byte	0xff
	.zero		1


	//   ....[183]....
        /*0c74*/ 	.word	0x000095e0
        /*0c78*/ 	.word	0x00000000
        /*0c7c*/ 	.word	0x00000000
        /*0c80*/ 	.short	0x010a
        /*0c82*/ 	.byte	0xff
	.zero		1


	//   ....[184]....
        /*0c84*/ 	.word	0x00009640
        /*0c88*/ 	.word	0x00000000
        /*0c8c*/ 	.word	0x00000000
        /*0c90*/ 	.short	0x010a
        /*0c92*/ 	.byte	0xff
	.zero		1


	//   ....[185]....
        /*0c94*/ 	.word	0x000096a0
        /*0c98*/ 	.word	0x00000000
        /*0c9c*/ 	.word	0x00000000
        /*0ca0*/ 	.short	0x010a
        /*0ca2*/ 	.byte	0xff
	.zero		1


	//   ....[186]....
        /*0ca4*/ 	.word	0x00009700
        /*0ca8*/ 	.word	0x00000000
        /*0cac*/ 	.word	0x00000000
        /*0cb0*/ 	.short	0x010a
        /*0cb2*/ 	.byte	0xff
	.zero		1


	//   ....[187]....
        /*0cb4*/ 	.word	0x00009760
        /*0cb8*/ 	.word	0x00000000
        /*0cbc*/ 	.word	0x00000000
        /*0cc0*/ 	.short	0x010a
        /*0cc2*/ 	.byte	0xff
	.zero		1


	//   ....[188]....
        /*0cc4*/ 	.word	0x000097c0
        /*0cc8*/ 	.word	0x00000000
        /*0ccc*/ 	.word	0x00000000
        /*0cd0*/ 	.short	0x010a
        /*0cd2*/ 	.byte	0xff
	.zero		1


	//   ....[189]....
        /*0cd4*/ 	.word	0x00009820
        /*0cd8*/ 	.word	0x00000000
        /*0cdc*/ 	.word	0x00000000
        /*0ce0*/ 	.short	0x010a
        /*0ce2*/ 	.byte	0xff
	.zero		1


	//   ....[190]....
        /*0ce4*/ 	.word	0x00009880
        /*0ce8*/ 	.word	0x00000000
        /*0cec*/ 	.word	0x00000000
        /*0cf0*/ 	.short	0x010a
        /*0cf2*/ 	.byte	0xff
	.zero		1


	//   ....[191]....
        /*0cf4*/ 	.word	0x000098d0
        /*0cf8*/ 	.word	0x00000002
        /*0cfc*/ 	.word	0x00000230
        /*0d00*/ 	.short	0x010a
        /*0d02*/ 	.byte	0xff
	.zero		1


	//   ....[192]....
        /*0d04*/ 	.word	0x00009930
        /*0d08*/ 	.word	0x00000002
        /*0d0c*/ 	.word	0x000001e0
        /*0d10*/ 	.short	0x010a
        /*0d12*/ 	.byte	0xff
	.zero		1


	//   ....[193]....
        /*0d14*/ 	.word	0x00009980
        /*0d18*/ 	.word	0x00000002
        /*0d1c*/ 	.word	0x000001d0
        /*0d20*/ 	.short	0x010a
        /*0d22*/ 	.byte	0xff
	.zero		1


	//   ....[194]....
        /*0d24*/ 	.word	0x000099e0
        /*0d28*/ 	.word	0x00000000
        /*0d2c*/ 	.word	0x000001e0
        /*0d30*/ 	.short	0x010a
        /*0d32*/ 	.byte	0xff
	.zero		1


	//   ....[195]....
        /*0d34*/ 	.word	0x00009a40
        /*0d38*/ 	.word	0x00000000
        /*0d3c*/ 	.word	0x00000008
        /*0d40*/ 	.short	0x010a
        /*0d42*/ 	.byte	0xff
	.zero		1


	//   ....[196]....
        /*0d44*/ 	.word	0x00009b20
        /*0d48*/ 	.word	0x00000000
        /*0d4c*/ 	.word	0x00000008
        /*0d50*/ 	.short	0x010a
        /*0d52*/ 	.byte	0xff
	.zero		1


	//   ....[197]....
        /*0d54*/ 	.word	0x00009b70
        /*0d58*/ 	.word	0x00000000
        /*0d5c*/ 	.word	0x000001d0
        /*0d60*/ 	.short	0x010a
        /*0d62*/ 	.byte	0xff
	.zero		1


	//   ....[198]....
        /*0d64*/ 	.word	0x00009bd0
        /*0d68*/ 	.word	0x00000000
        /*0d6c*/ 	.word	0x00000210
        /*0d70*/ 	.short	0x010a
        /*0d72*/ 	.byte	0xff
	.zero		1


	//   ....[199]....
        /*0d74*/ 	.word	0x00009c30
        /*0d78*/ 	.word	0x00000000
        /*0d7c*/ 	.word	0x00000000
        /*0d80*/ 	.short	0x010a
        /*0d82*/ 	.byte	0xff
	.zero		1


	//   ....[200]....
        /*0d84*/ 	.word	0x00009c90
        /*0d88*/ 	.word	0x00000000
        /*0d8c*/ 	.word	0x00000000
        /*0d90*/ 	.short	0x010a
        /*0d92*/ 	.byte	0xff
	.zero		1


	//   ....[201]....
        /*0d94*/ 	.word	0x00009cf0
        /*0d98*/ 	.word	0x00000000
        /*0d9c*/ 	.word	0x00000000
        /*0da0*/ 	.short	0x010a
        /*0da2*/ 	.byte	0xff
	.zero		1


	//   ....[202]....
        /*0da4*/ 	.word	0x00009d50
        /*0da8*/ 	.word	0x00000000
        /*0dac*/ 	.word	0x00000000
        /*0db0*/ 	.short	0x010a
        /*0db2*/ 	.byte	0xff
	.zero		1


	//   ....[203]....
        /*0db4*/ 	.word	0x00009db0
        /*0db8*/ 	.word	0x00000000
        /*0dbc*/ 	.word	0x00000250
        /*0dc0*/ 	.short	0x010a
        /*0dc2*/ 	.byte	0xff
	.zero		1


	//   ....[204]....
        /*0dc4*/ 	.word	0x00009e00
        /*0dc8*/ 	.word	0x00000008
        /*0dcc*/ 	.word	0x000001d0
        /*0dd0*/ 	.short	0x010a
        /*0dd2*/ 	.byte	0xff
	.zero		1


	//   ....[205]....
        /*0dd4*/ 	.word	0x00009e60
        /*0dd8*/ 	.word	0x00000000
        /*0ddc*/ 	.word	0x000001c8
        /*0de0*/ 	.short	0x010a
        /*0de2*/ 	.byte	0xff
	.zero		1


	//   ....[206]....
        /*0de4*/ 	.word	0x00009ec0
        /*0de8*/ 	.word	0x00000005
        /*0dec*/ 	.word	0x000001b0
        /*0df0*/ 	.short	0x010a
        /*0df2*/ 	.byte	0xff
	.zero		1


	//   ....[207]....
        /*0df4*/ 	.word	0x00009f20
        /*0df8*/ 	.word	0x00000005
        /*0dfc*/ 	.word	0x000001b8
        /*0e00*/ 	.short	0x010a
        /*0e02*/ 	.byte	0xff
	.zero		1


	//   ....[208]....
        /*0e04*/ 	.word	0x00009f80
        /*0e08*/ 	.word	0x00000000
        /*0e0c*/ 	.word	0x000001b0
        /*0e10*/ 	.short	0x010a
        /*0e12*/ 	.byte	0xff
	.zero		1


	//   ....[209]....
        /*0e14*/ 	.word	0x00009fd0
        /*0e18*/ 	.word	0x00000003
        /*0e1c*/ 	.word	0x000001d0
        /*0e20*/ 	.short	0x010a
        /*0e22*/ 	.byte	0xff
	.zero		1


	//   ....[210]....
        /*0e24*/ 	.word	0x0000a020
        /*0e28*/ 	.word	0x00000003
        /*0e2c*/ 	.word	0x000001a0
        /*0e30*/ 	.short	0x010a
        /*0e32*/ 	.byte	0xff
	.zero		1


	//   ....[211]....
        /*0e34*/ 	.word	0x0000a070
        /*0e38*/ 	.word	0x0000005a
        /*0e3c*/ 	.word	0x000001f0
        /*0e40*/ 	.short	0x010a
        /*0e42*/ 	.byte	0xff
	.zero		1


	//   ....[212]....
        /*0e44*/ 	.word	0x0000a0c0
        /*0e48*/ 	.word	0x0000006d
        /*0e4c*/ 	.word	0x000001a0
        /*0e50*/ 	.short	0x010a
        /*0e52*/ 	.byte	0xff
	.zero		1


	//----- nvinfo : EIATTR_NUM_MBARRIERS
	.align		4
.L_47:
        /*0e54*/ 	.byte	0x03, 0x38
        /*0e56*/ 	.short	0x004b


	//----- nvinfo : EIATTR_EXIT_INSTR_OFFSETS
	.align		4
        /*0e58*/ 	.byte	0x04, 0x1c
        /*0e5a*/ 	.short	(.L_49 - .L_48)


	//   ....[0]....
.L_48:
        /*0e5c*/ 	.word	0x000039d0


	//   ....[1]....
        /*0e60*/ 	.word	0x00003ec0


	//   ....[2]....
        /*0e64*/ 	.word	0x00003f20


	//   ....[3]....
        /*0e68*/ 	.word	0x000051c0


	//   ....[4]....
        /*0e6c*/ 	.word	0x00006140


	//   ....[5]....
        /*0e70*/ 	.word	0x00006180


	//   ....[6]....
        /*0e74*/ 	.word	0x00008e00


	//----- nvinfo : EIATTR_MAX_THREADS
	.align		4
.L_49:
        /*0e78*/ 	.byte	0x04, 0x05
        /*0e7a*/ 	.short	(.L_51 - .L_50)
.L_50:
        /*0e7c*/ 	.word	0x00000100
        /*0e80*/ 	.word	0x00000001
        /*0e84*/ 	.word	0x00000001


	//----- nvinfo : EIATTR_CRS_STACK_SIZE
	.align		4
.L_51:
        /*0e88*/ 	.byte	0x04, 0x1e
        /*0e8a*/ 	.short	(.L_53 - .L_52)
.L_52:
        /*0e8c*/ 	.word	0x00000000


	//----- nvinfo : EIATTR_CBANK_PARAM_SIZE
	.align		4
.L_53:
        /*0e90*/ 	.byte	0x03, 0x19
        /*0e92*/ 	.short	0x0800


	//----- nvinfo : EIATTR_PARAM_CBANK
	.align		4
        /*0e94*/ 	.byte	0x04, 0x0a
        /*0e96*/ 	.short	(.L_55 - .L_54)
	.align		4
.L_54:
        /*0e98*/ 	.word	index@(.nv.constant0._ZN7cutlass13device_kernelINS_4gemm6kernel13GemmUniversalIN4cute5tupleIJiiiiEEENS1_10collective13CollectiveMmaINS1_35MainloopSm100TmaUmmaWarpSpecializedILi26ELi2ELi4ENS5_IJNS4_1CILi4EEENSA_ILi1EEESC_EEEEENS5_IJNSA_ILi128EEESF_NSA_ILi64EEEEEENS_12float_e5m2_tENS5_IJlSC_lEEESI_SJ_NS4_8TiledMMAINS4_8MMA_AtomIJNS4_10MMA_TraitsINS4_25SM100_MMA_F8F6F4_2x1SM_SSEJSI_SI_fSF_SF_NS4_17integral_constantINS4_4UMMA5MajorELSQ_0EEESR_NSO_INSP_7ScaleInELSS_0EEEST_EEEEEENS4_6LayoutINS5_IJSC_SC_SC_EEENS5_IJNSA_ILi0EEESY_SY_EEEEENS5_IJNS4_10UnderscoreES11_S11_EEEEENS4_18SM100_TMA_2SM_LOADENS4_14ComposedLayoutINS4_7SwizzleILi2ELi4ELi3EEENS4_18smem_ptr_flag_bitsILi8EEENSW_INS5_IJNSA_ILi8EEESG_EEENS5_IJSG_SC_EEEEEEEvNS4_8identityENS4_28SM100_TMA_2SM_LOAD_MULTICASTES1E_vS1F_EENS_8epilogue10collective18CollectiveEpilogueINS1I_23Sm100TmaWarpSpecializedILi2ELi2ELi32ELb0ELb0EEEJNS5_IJSG_SF_SG_EEENS5_IJNSW_ISG_SC_EENSW_INS5_IJNSA_ILi32EEENSA_ILi2EEEEEENS5_IJSC_SG_EEEEEEEESI_SJ_SI_SJ_NS1I_6fusion15FusionCallbacksIS1M_NS1V_17LinearCombinationISI_fSI_fLNS_15FloatRoundStyleE2EEES1N_S1U_JEEENS4_5SM1004TMEM4LOAD26SM100_TMEM_LOAD_32dp32b32xENS4_13SM90_TMA_LOADENS15_INS16_ILi1ELi4ELi3EEES19_NSW_INS5_IJS1A_S1P_EEENS5_IJS1P_SC_EEEEEEENS4_39AutoVectorizingCopyWithAssumedAlignmentILi128EEENS4_14SM90_TMA_STOREES2A_S2C_S2C_EEEvvEEEEvNT_6ParamsE)
        /*0e9c*/ 	.short	0x0380
        /*0e9e*/ 	.short	0x0800


	//----- nvinfo : EIATTR_SW_WAR
	.align		4
.L_55:
        /*0ea0*/ 	.byte	0x04, 0x36
        /*0ea2*/ 	.short	(.L_57 - .L_56)
.L_56:
        /*0ea4*/ 	.word	0x00000008
.L_57:


//--------------------- .nv.callgraph             --------------------------
	.section	.nv.callgraph,"",@"SHT_CUDA_CALLGRAPH"
	.align	4
	.sectionentsize	8
	.align		4
        /*0000*/ 	.word	0x00000000
	.align		4
        /*0004*/ 	.word	0xffffffff
	.align		4
        /*0008*/ 	.word	index@(_ZN7cutlass13device_kernelINS_4gemm6kernel13GemmUniversalIN4cute5tupleIJiiiiEEENS1_10collective13CollectiveMmaINS1_35MainloopSm100TmaUmmaWarpSpecializedILi26ELi2ELi4ENS5_IJNS4_1CILi4EEENSA_ILi1EEESC_EEEEENS5_IJNSA_ILi128EEESF_NSA_ILi64EEEEEENS_12float_e5m2_tENS5_IJlSC_lEEESI_SJ_NS4_8TiledMMAINS4_8MMA_AtomIJNS4_10MMA_TraitsINS4_25SM100_MMA_F8F6F4_2x1SM_SSEJSI_SI_fSF_SF_NS4_17integral_constantINS4_4UMMA5MajorELSQ_0EEESR_NSO_INSP_7ScaleInELSS_0EEEST_EEEEEENS4_6LayoutINS5_IJSC_SC_SC_EEENS5_IJNSA_ILi0EEESY_SY_EEEEENS5_IJNS4_10UnderscoreES11_S11_EEEEENS4_18SM100_TMA_2SM_LOADENS4_14ComposedLayoutINS4_7SwizzleILi2ELi4ELi3EEENS4_18smem_ptr_flag_bitsILi8EEENSW_INS5_IJNSA_ILi8EEESG_EEENS5_IJSG_SC_EEEEEEEvNS4_8identityENS4_28SM100_TMA_2SM_LOAD_MULTICASTES1E_vS1F_EENS_8epilogue10collective18CollectiveEpilogueINS1I_23Sm100TmaWarpSpecializedILi2ELi2ELi32ELb0ELb0EEEJNS5_IJSG_SF_SG_EEENS5_IJNSW_ISG_SC_EENSW_INS5_IJNSA_ILi32EEENSA_ILi2EEEEEENS5_IJSC_SG_EEEEEEEESI_SJ_SI_SJ_NS1I_6fusion15FusionCallbacksIS1M_NS1V_17LinearCombinationISI_fSI_fLNS_15FloatRoundStyleE2EEES1N_S1U_JEEENS4_5SM1004TMEM4LOAD26SM100_TMEM_LOAD_32dp32b32xENS4_13SM90_TMA_LOADENS15_INS16_ILi1ELi4ELi3EEES19_NSW_INS5_IJS1A_S1P_EEENS5_IJS1P_SC_EEEEEEENS4_39AutoVectorizingCopyWithAssumedAlignmentILi128EEENS4_14SM90_TMA_STOREES2A_S2C_S2C_EEEvvEEEEvNT_6ParamsE)
	.align		4
        /*000c*/ 	.word	index@(__assertfail)
	.align		4
        /*0010*/ 	.word	0x00000000
	.align		4
        /*0014*/ 	.word	0xfffffffe
	.align		4
        /*0018*/ 	.word	0x00000000
	.align		4
        /*001c*/ 	.word	0xfffffffd
	.align		4
        /*0020*/ 	.word	0x00000000
	.align		4
        /*0024*/ 	.word	0xfffffffc


//--------------------- .nv.constant4             --------------------------
	.section	.nv.constant4,"a",@progbits
	.align	8
	.align		8
.nv.constant4:
        /*0000*/ 	.dword	__assertfail
	.align		8
        /*0008*/ 	.dword	__unnamed_1
	.align		8
        /*0010*/ 	.dword	__unnamed_2
	.align		8
        /*0018*/ 	.dword	_ZN40_INTERNAL_cd5c8c75_4_k_cu_871e2c8a_366984cuda3std3__45__cpo5beginE
	.align		8
        /*0020*/ 	.dword	_ZN40_INTERNAL_cd5c8c75_4_k_cu_871e2c8a_366984cuda3std3__45__cpo3endE
	.align		8
        /*0028*/ 	.dword	_ZN40_INTERNAL_cd5c8c75_4_k_cu_871e2c8a_366984cuda3std3__45__cpo6cbeginE
	.align		8
        /*0030*/ 	.dword	_ZN40_INTERNAL_cd5c8c75_4_k_cu_871e2c8a_366984cuda3std3__45__cpo4cendE
	.align		8
        /*0038*/ 	.dword	_ZN40_INTERNAL_cd5c8c75_4_k_cu_871e2c8a_366984cuda3std3__442_GLOBAL__N__cd5c8c75_4_k_cu_871e2c8a_366986ignoreE
	.align		8
        /*0040*/ 	.dword	_ZN40_INTERNAL_cd5c8c75_4_k_cu_871e2c8a_366984cuda3std3__419piecewise_constructE
	.align		8
        /*0048*/ 	.dword	_ZN40_INTERNAL_cd5c8c75_4_k_cu_871e2c8a_366984cuda3std3__48in_placeE
	.align		8
        /*0050*/ 	.dword	_ZN40_INTERNAL_cd5c8c75_4_k_cu_871e2c8a_366984cuda3std6ranges3__45__cpo4swapE
	.align		8
        /*0058*/ 	.dword	_ZN40_INTERNAL_cd5c8c75_4_k_cu_871e2c8a_366984cuda3std6ranges3__45__cpo9iter_moveE
	.align		8
        /*0060*/ 	.dword	_ZN40_INTERNAL_cd5c8c75_4_k_cu_871e2c8a_366984cute7productE
	.align		8
        /*0068*/ 	.dword	_ZN40_INTERNAL_cd5c8c75_4_k_cu_871e2c8a_366984cute1_E
	.align		8
        /*0070*/ 	.dword	$str$25
	.align		8
        /*0078*/ 	.dword	$str$26
	.align		8
        /*0080*/ 	.dword	$str$27
	.align		8
        /*0088*/ 	.dword	$str$28


//--------------------- .text._ZN7cutlass13device_kernelINS_4gemm6kernel13GemmUniversalIN4cute5tupleIJiiiiEEENS1_10collective13CollectiveMmaINS1_35MainloopSm100TmaUmmaWarpSpecializedILi26ELi2ELi4ENS5_IJNS4_1CILi4EEENSA_ILi1EEESC_EEEEENS5_IJNSA_ILi128EEESF_NSA_ILi64EEEEEENS_12float_e5m2_tENS5_IJlSC_lEEESI_SJ_NS4_8TiledMMAINS4_8MMA_AtomIJNS4_10MMA_TraitsINS4_25SM100_MMA_F8F6F4_2x1SM_SSEJSI_SI_fSF_SF_NS4_17integral_constantINS4_4UMMA5MajorELSQ_0EEESR_NSO_INSP_7ScaleInELSS_0EEEST_EEEEEENS4_6LayoutINS5_IJSC_SC_SC_EEENS5_IJNSA_ILi0EEESY_SY_EEEEENS5_IJNS4_10UnderscoreES11_S11_EEEEENS4_18SM100_TMA_2SM_LOADENS4_14ComposedLayoutINS4_7SwizzleILi2ELi4ELi3EEENS4_18smem_ptr_flag_bitsILi8EEENSW_INS5_IJNSA_ILi8EEESG_EEENS5_IJSG_SC_EEEEEEEvNS4_8identityENS4_28SM100_TMA_2SM_LOAD_MULTICASTES1E_vS1F_EENS_8epilogue10collective18CollectiveEpilogueINS1I_23Sm100TmaWarpSpecializedILi2ELi2ELi32ELb0ELb0EEEJNS5_IJSG_SF_SG_EEENS5_IJNSW_ISG_SC_EENSW_INS5_IJNSA_ILi32EEENSA_ILi2EEEEEENS5_IJSC_SG_EEEEEEEESI_SJ_SI_SJ_NS1I_6fusion15FusionCallbacksIS1M_NS1V_17LinearCombinationISI_fSI_fLNS_15FloatRoundStyleE2EEES1N_S1U_JEEENS4_5SM1004TMEM4LOAD26SM100_TMEM_LOAD_32dp32b32xENS4_13SM90_TMA_LOADENS15_INS16_ILi1ELi4ELi3EEES19_NSW_INS5_IJS1A_S1P_EEENS5_IJS1P_SC_EEEEEEENS4_39AutoVectorizingCopyWithAssumedAlignmentILi128EEENS4_14SM90_TMA_STOREES2A_S2C_S2C_EEEvvEEEEvNT_6ParamsE --------------------------
	.section	.text._ZN7cutlass13device_kernelINS_4gemm6kernel13GemmUniversalIN4cute5tupleIJiiiiEEENS1_10collective13CollectiveMmaINS1_35MainloopSm100TmaUmmaWarpSpecializedILi26ELi2ELi4ENS5_IJNS4_1CILi4EEENSA_ILi1EEESC_EEEEENS5_IJNSA_ILi128EEESF_NSA_ILi64EEEEEENS_12float_e5m2_tENS5_IJlSC_lEEESI_SJ_NS4_8TiledMMAINS4_8MMA_AtomIJNS4_10MMA_TraitsINS4_25SM100_MMA_F8F6F4_2x1SM_SSEJSI_SI_fSF_SF_NS4_17integral_constantINS4_4UMMA5MajorELSQ_0EEESR_NSO_INSP_7ScaleInELSS_0EEEST_EEEEEENS4_6LayoutINS5_IJSC_SC_SC_EEENS5_IJNSA_ILi0EEESY_SY_EEEEENS5_IJNS4_10UnderscoreES11_S11_EEEEENS4_18SM100_TMA_2SM_LOADENS4_14ComposedLayoutINS4_7SwizzleILi2ELi4ELi3EEENS4_18smem_ptr_flag_bitsILi8EEENSW_INS5_IJNSA_ILi8EEESG_EEENS5_IJSG_SC_EEEEEEEvNS4_8identityENS4_28SM100_TMA_2SM_LOAD_MULTICASTES1E_vS1F_EENS_8epilogue10collective18CollectiveEpilogueINS1I_23Sm100TmaWarpSpecializedILi2ELi2ELi32ELb0ELb0EEEJNS5_IJSG_SF_SG_EEENS5_IJNSW_ISG_SC_EENSW_INS5_IJNSA_ILi32EEENSA_ILi2EEEEEENS5_IJSC_SG_EEEEEEEESI_SJ_SI_SJ_NS1I_6fusion15FusionCallbacksIS1M_NS1V_17LinearCombinationISI_fSI_fLNS_15FloatRoundStyleE2EEES1N_S1U_JEEENS4_5SM1004TMEM4LOAD26SM100_TMEM_LOAD_32dp32b32xENS4_13SM90_TMA_LOADENS15_INS16_ILi1ELi4ELi3EEES19_NSW_INS5_IJS1A_S1P_EEENS5_IJS1P_SC_EEEEEEENS4_39AutoVectorizingCopyWithAssumedAlignmentILi128EEENS4_14SM90_TMA_STOREES2A_S2C_S2C_EEEvvEEEEvNT_6ParamsE,"ax",@progbits
	.align	128
.text._ZN7cutlass13device_kernelINS_4gemm6kernel13GemmUniversalIN4cute5tupleIJiiiiEEENS1_10collective13CollectiveMmaINS1_35MainloopSm100TmaUmmaWarpSpecializedILi26ELi2ELi4ENS5_IJNS4_1CILi4EEENSA_ILi1EEESC_EEEEENS5_IJNSA_ILi128EEESF_NSA_ILi64EEEEEENS_12float_e5m2_tENS5_IJlSC_lEEESI_SJ_NS4_8TiledMMAINS4_8MMA_AtomIJNS4_10MMA_TraitsINS4_25SM100_MMA_F8F6F4_2x1SM_SSEJSI_SI_fSF_SF_NS4_17integral_constantINS4_4UMMA5MajorELSQ_0EEESR_NSO_INSP_7ScaleInELSS_0EEEST_EEEEEENS4_6LayoutINS5_IJSC_SC_SC_EEENS5_IJNSA_ILi0EEESY_SY_EEEEENS5_IJNS4_10UnderscoreES11_S11_EEEEENS4_18SM100_TMA_2SM_LOADENS4_14ComposedLayoutINS4_7SwizzleILi2ELi4ELi3EEENS4_18smem_ptr_flag_bitsILi8EEENSW_INS5_IJNSA_ILi8EEESG_EEENS5_IJSG_SC_EEEEEEEvNS4_8identityENS4_28SM100_TMA_2SM_LOAD_MULTICASTES1E_vS1F_EENS_8epilogue10collective18CollectiveEpilogueINS1I_23Sm100TmaWarpSpecializedILi2ELi2ELi32ELb0ELb0EEEJNS5_IJSG_SF_SG_EEENS5_IJNSW_ISG_SC_EENSW_INS5_IJNSA_ILi32EEENSA_ILi2EEEEEENS5_IJSC_SG_EEEEEEEESI_SJ_SI_SJ_NS1I_6fusion15FusionCallbacksIS1M_NS1V_17LinearCombinationISI_fSI_fLNS_15FloatRoundStyleE2EEES1N_S1U_JEEENS4_5SM1004TMEM4LOAD26SM100_TMEM_LOAD_32dp32b32xENS4_13SM90_TMA_LOADENS15_INS16_ILi1ELi4ELi3EEES19_NSW_INS5_IJS1A_S1P_EEENS5_IJS1P_SC_EEEEEEENS4_39AutoVectorizingCopyWithAssumedAlignmentILi128EEENS4_14SM90_TMA_STOREES2A_S2C_S2C_EEEvvEEEEvNT_6ParamsE:
        .type           _ZN7cutlass13device_kernelINS_4gemm6kernel13GemmUniversalIN4cute5tupleIJiiiiEEENS1_10collective13CollectiveMmaINS1_35MainloopSm100TmaUmmaWarpSpecializedILi26ELi2ELi4ENS5_IJNS4_1CILi4EEENSA_ILi1EEESC_EEEEENS5_IJNSA_ILi128EEESF_NSA_ILi64EEEEEENS_12float_e5m2_tENS5_IJlSC_lEEESI_SJ_NS4_8TiledMMAINS4_8MMA_AtomIJNS4_10MMA_TraitsINS4_25SM100_MMA_F8F6F4_2x1SM_SSEJSI_SI_fSF_SF_NS4_17integral_constantINS4_4UMMA5MajorELSQ_0EEESR_NSO_INSP_7ScaleInELSS_0EEEST_EEEEEENS4_6LayoutINS5_IJSC_SC_SC_EEENS5_IJNSA_ILi0EEESY_SY_EEEEENS5_IJNS4_10UnderscoreES11_S11_EEEEENS4_18SM100_TMA_2SM_LOADENS4_14ComposedLayoutINS4_7SwizzleILi2ELi4ELi3EEENS4_18smem_ptr_flag_bitsILi8EEENSW_INS5_IJNSA_ILi8EEESG_EEENS5_IJSG_SC_EEEEEEEvNS4_8identityENS4_28SM100_TMA_2SM_LOAD_MULTICASTES1E_vS1F_EENS_8epilogue10collective18CollectiveEpilogueINS1I_23Sm100TmaWarpSpecializedILi2ELi2ELi32ELb0ELb0EEEJNS5_IJSG_SF_SG_EEENS5_IJNSW_ISG_SC_EENSW_INS5_IJNSA_ILi32EEENSA_ILi2EEEEEENS5_IJSC_SG_EEEEEEEESI_SJ_SI_SJ_NS1I_6fusion15FusionCallbacksIS1M_NS1V_17LinearCombinationISI_fSI_fLNS_15FloatRoundStyleE2EEES1N_S1U_JEEENS4_5SM1004TMEM4LOAD26SM100_TMEM_LOAD_32dp32b32xENS4_13SM90_TMA_LOADENS15_INS16_ILi1ELi4ELi3EEES19_NSW_INS5_IJS1A_S1P_EEENS5_IJS1P_SC_EEEEEEENS4_39AutoVectorizingCopyWithAssumedAlignmentILi128EEENS4_14SM90_TMA_STOREES2A_S2C_S2C_EEEvvEEEEvNT_6ParamsE,@function
        .size           _ZN7cutlass13device_kernelINS_4gemm6kernel13GemmUniversalIN4cute5tupleIJiiiiEEENS1_10collective13CollectiveMmaINS1_35MainloopSm100TmaUmmaWarpSpecializedILi26ELi2ELi4ENS5_IJNS4_1CILi4EEENSA_ILi1EEESC_EEEEENS5_IJNSA_ILi128EEESF_NSA_ILi64EEEEEENS_12float_e5m2_tENS5_IJlSC_lEEESI_SJ_NS4_8TiledMMAINS4_8MMA_AtomIJNS4_10MMA_TraitsINS4_25SM100_MMA_F8F6F4_2x1SM_SSEJSI_SI_fSF_SF_NS4_17integral_constantINS4_4UMMA5MajorELSQ_0EEESR_NSO_INSP_7ScaleInELSS_0EEEST_EEEEEENS4_6LayoutINS5_IJSC_SC_SC_EEENS5_IJNSA_ILi0EEESY_SY_EEEEENS5_IJNS4_10UnderscoreES11_S11_EEEEENS4_18SM100_TMA_2SM_LOADENS4_14ComposedLayoutINS4_7SwizzleILi2ELi4ELi3EEENS4_18smem_ptr_flag_bitsILi8EEENSW_INS5_IJNSA_ILi8EEESG_EEENS5_IJSG_SC_EEEEEEEvNS4_8identityENS4_28SM100_TMA_2SM_LOAD_MULTICASTES1E_vS1F_EENS_8epilogue10collective18CollectiveEpilogueINS1I_23Sm100TmaWarpSpecializedILi2ELi2ELi32ELb0ELb0EEEJNS5_IJSG_SF_SG_EEENS5_IJNSW_ISG_SC_EENSW_INS5_IJNSA_ILi32EEENSA_ILi2EEEEEENS5_IJSC_SG_EEEEEEEESI_SJ_SI_SJ_NS1I_6fusion15FusionCallbacksIS1M_NS1V_17LinearCombinationISI_fSI_fLNS_15FloatRoundStyleE2EEES1N_S1U_JEEENS4_5SM1004TMEM4LOAD26SM100_TMEM_LOAD_32dp32b32xENS4_13SM90_TMA_LOADENS15_INS16_ILi1ELi4ELi3EEES19_NSW_INS5_IJS1A_S1P_EEENS5_IJS1P_SC_EEEEEEENS4_39AutoVectorizingCopyWithAssumedAlignmentILi128EEENS4_14SM90_TMA_STOREES2A_S2C_S2C_EEEvvEEEEvNT_6ParamsE,(.L_x_230 - _ZN7cutlass13device_kernelINS_4gemm6kernel13GemmUniversalIN4cute5tupleIJiiiiEEENS1_10collective13CollectiveMmaINS1_35MainloopSm100TmaUmmaWarpSpecializedILi26ELi2ELi4ENS5_IJNS4_1CILi4EEENSA_ILi1EEESC_EEEEENS5_IJNSA_ILi128EEESF_NSA_ILi64EEEEEENS_12float_e5m2_tENS5_IJlSC_lEEESI_SJ_NS4_8TiledMMAINS4_8MMA_AtomIJNS4_10MMA_TraitsINS4_25SM100_MMA_F8F6F4_2x1SM_SSEJSI_SI_fSF_SF_NS4_17integral_constantINS4_4UMMA5MajorELSQ_0EEESR_NSO_INSP_7ScaleInELSS_0EEEST_EEEEEENS4_6LayoutINS5_IJSC_SC_SC_EEENS5_IJNSA_ILi0EEESY_SY_EEEEENS5_IJNS4_10UnderscoreES11_S11_EEEEENS4_18SM100_TMA_2SM_LOADENS4_14ComposedLayoutINS4_7SwizzleILi2ELi4ELi3EEENS4_18smem_ptr_flag_bitsILi8EEENSW_INS5_IJNSA_ILi8EEESG_EEENS5_IJSG_SC_EEEEEEEvNS4_8identityENS4_28SM100_TMA_2SM_LOAD_MULTICASTES1E_vS1F_EENS_8epilogue10collective18CollectiveEpilogueINS1I_23Sm100TmaWarpSpecializedILi2ELi2ELi32ELb0ELb0EEEJNS5_IJSG_SF_SG_EEENS5_IJNSW_ISG_SC_EENSW_INS5_IJNSA_ILi32EEENSA_ILi2EEEEEENS5_IJSC_SG_EEEEEEEESI_SJ_SI_SJ_NS1I_6fusion15FusionCallbacksIS1M_NS1V_17LinearCombinationISI_fSI_fLNS_15FloatRoundStyleE2EEES1N_S1U_JEEENS4_5SM1004TMEM4LOAD26SM100_TMEM_LOAD_32dp32b32xENS4_13SM90_TMA_LOADENS15_INS16_ILi1ELi4ELi3EEES19_NSW_INS5_IJS1A_S1P_EEENS5_IJS1P_SC_EEEEEEENS4_39AutoVectorizingCopyWithAssumedAlignmentILi128EEENS4_14SM90_TMA_STOREES2A_S2C_S2C_EEEvvEEEEvNT_6ParamsE)
        .other          _ZN7cutlass13device_kernelINS_4gemm6kernel13GemmUniversalIN4cute5tupleIJiiiiEEENS1_10collective13CollectiveMmaINS1_35MainloopSm100TmaUmmaWarpSpecializedILi26ELi2ELi4ENS5_IJNS4_1CILi4EEENSA_ILi1EEESC_EEEEENS5_IJNSA_ILi128EEESF_NSA_ILi64EEEEEENS_12float_e5m2_tENS5_IJlSC_lEEESI_SJ_NS4_8TiledMMAINS4_8MMA_AtomIJNS4_10MMA_TraitsINS4_25SM100_MMA_F8F6F4_2x1SM_SSEJSI_SI_fSF_SF_NS4_17integral_constantINS4_4UMMA5MajorELSQ_0EEESR_NSO_INSP_7ScaleInELSS_0EEEST_EEEEEENS4_6LayoutINS5_IJSC_SC_SC_EEENS5_IJNSA_ILi0EEESY_SY_EEEEENS5_IJNS4_10UnderscoreES11_S11_EEEEENS4_18SM100_TMA_2SM_LOADENS4_14ComposedLayoutINS4_7SwizzleILi2ELi4ELi3EEENS4_18smem_ptr_flag_bitsILi8EEENSW_INS5_IJNSA_ILi8EEESG_EEENS5_IJSG_SC_EEEEEEEvNS4_8identityENS4_28SM100_TMA_2SM_LOAD_MULTICASTES1E_vS1F_EENS_8epilogue10collective18CollectiveEpilogueINS1I_23Sm100TmaWarpSpecializedILi2ELi2ELi32ELb0ELb0EEEJNS5_IJSG_SF_SG_EEENS5_IJNSW_ISG_SC_EENSW_INS5_IJNSA_ILi32EEENSA_ILi2EEEEEENS5_IJSC_SG_EEEEEEEESI_SJ_SI_SJ_NS1I_6fusion15FusionCallbacksIS1M_NS1V_17LinearCombinationISI_fSI_fLNS_15FloatRoundStyleE2EEES1N_S1U_JEEENS4_5SM1004TMEM4LOAD26SM100_TMEM_LOAD_32dp32b32xENS4_13SM90_TMA_LOADENS15_INS16_ILi1ELi4ELi3EEES19_NSW_INS5_IJS1A_S1P_EEENS5_IJS1P_SC_EEEEEEENS4_39AutoVectorizingCopyWithAssumedAlignmentILi128EEENS4_14SM90_TMA_STOREES2A_S2C_S2C_EEEvvEEEEvNT_6ParamsE,@"STO_CUDA_ENTRY STV_DEFAULT"
_ZN7cutlass13device_kernelINS_4gemm6kernel13GemmUniversalIN4cute5tupleIJiiiiEEENS1_10collective13CollectiveMmaINS1_35MainloopSm100TmaUmmaWarpSpecializedILi26ELi2ELi4ENS5_IJNS4_1CILi4EEENSA_ILi1EEESC_EEEEENS5_IJNSA_ILi128EEESF_NSA_ILi64EEEEEENS_12float_e5m2_tENS5_IJlSC_lEEESI_SJ_NS4_8TiledMMAINS4_8MMA_AtomIJNS4_10MMA_TraitsINS4_25SM100_MMA_F8F6F4_2x1SM_SSEJSI_SI_fSF_SF_NS4_17integral_constantINS4_4UMMA5MajorELSQ_0EEESR_NSO_INSP_7ScaleInELSS_0EEEST_EEEEEENS4_6LayoutINS5_IJSC_SC_SC_EEENS5_IJNSA_ILi0EEESY_SY_EEEEENS5_IJNS4_10UnderscoreES11_S11_EEEEENS4_18SM100_TMA_2SM_LOADENS4_14ComposedLayoutINS4_7SwizzleILi2ELi4ELi3EEENS4_18smem_ptr_flag_bitsILi8EEENSW_INS5_IJNSA_ILi8EEESG_EEENS5_IJSG_SC_EEEEEEEvNS4_8identityENS4_28SM100_TMA_2SM_LOAD_MULTICASTES1E_vS1F_EENS_8epilogue10collective18CollectiveEpilogueINS1I_23Sm100TmaWarpSpecializedILi2ELi2ELi32ELb0ELb0EEEJNS5_IJSG_SF_SG_EEENS5_IJNSW_ISG_SC_EENSW_INS5_IJNSA_ILi32EEENSA_ILi2EEEEEENS5_IJSC_SG_EEEEEEEESI_SJ_SI_SJ_NS1I_6fusion15FusionCallbacksIS1M_NS1V_17LinearCombinationISI_fSI_fLNS_15FloatRoundStyleE2EEES1N_S1U_JEEENS4_5SM1004TMEM4LOAD26SM100_TMEM_LOAD_32dp32b32xENS4_13SM90_TMA_LOADENS15_INS16_ILi1ELi4ELi3EEES19_NSW_INS5_IJS1A_S1P_EEENS5_IJS1P_SC_EEEEEEENS4_39AutoVectorizingCopyWithAssumedAlignmentILi128EEENS4_14SM90_TMA_STOREES2A_S2C_S2C_EEEvvEEEEvNT_6ParamsE:
[----:B------:R-:W1:Y:S01]  /*0000*/  LDC R1, c[0x0][0x37c] ;  /* 0x0000df00ff017b82 */ /* 0x000e620000000800 */
[----:B------:R-:W2:Y:S01]  /*0010*/  S2R R97, SR_TID.X ;  /* 0x0000000000617919 */ /* 0x000ea20000002100 */
[----:B------:R-:W3:Y:S06]  /*0020*/  LDCU.64 UR8, c[0x0][0x890] ;  /* 0x00011200ff0877ac */ /* 0x000eec0008000a00 */
[----:B------:R-:W4:Y:S01]  /*0030*/  S2UR UR46, SR_CgaCtaId ;  /* 0x00000000002e79c3 */ /* 0x000f220000008800 */
[----:B------:R-:W-:Y:S02]  /*0040*/  PRMT R86, RZ, 0x7610, R86 ;  /* 0x00007610ff567816 */ /* 0x000fe40000000056 */
[----:B------:R-:W-:Y:S01]  /*0050*/  ELECT P1, URZ, PT ;  /* 0x0000000000ff782f */ /* 0x000fe20003820000 */
[----:B---3--:R-:W-:-:S04]  /*0060*/  UISETP.NE.U32.AND UP0, UPT, UR8, URZ, UPT ;  /* 0x000000ff0800728c */ /* 0x008fc8000bf05070 */
[----:B------:R-:W-:Y:S02]  /*0070*/  UISETP.NE.AND.EX UP0, UPT, UR9, URZ, UPT, UP0 ;  /* 0x000000ff0900728c */ /* 0x000fe4000bf05300 */
[----:B----4-:R-:W-:Y:S02]  /*0080*/  ULOP3.LUT UR33, UR46, 0x1, URZ, 0xc0, !UPT ;  /* 0x000000012e217892 */ /* 0x010fe4000f8ec0ff */
[----:B------:R-:W-:Y:S01]  /*0090*/  ULOP3.LUT UR34, UR46, 0x1, URZ, 0x3c, !UPT ;  /* 0x000000012e227892 */ /* 0x000fe2000f8e3cff */
[----:B--2---:R-:W-:-:S05]  /*00a0*/  SHF.R.U32.HI R87, RZ, 0x5, R97 ;  /* 0x00000005ff577819 */ /* 0x004fca0000011661 */
[----:B------:R-:W2:Y:S02]  /*00b0*/  SHFL.IDX PT, R0, R87, RZ, 0x1f ;  /* 0x00001fff57007589 */ /* 0x000ea400000e0000 */
[----:B--2---:R-:W-:Y:S01]  /*00c0*/  R2UR UR18, R0 ;  /* 0x00000000001272ca */ /* 0x004fe200000e0000 */
[----:B-1----:R-:W-:-:S14]  /*00d0*/  BRA.U UP0, `(.L_x_0) ;  /* 0x0000000100307547 */ /* 0x002fdc000b800000 */
[----:B------:R-:W1:Y:S02]  /*00e0*/  LDCU.64 UR4, c[0x0][0x888] ;  /* 0x00011100ff0477ac */ /* 0x000e640008000a00 */
[----:B-1----:R-:W-:-:S04]  /*00f0*/  UISETP.NE.U32.AND UP0, UPT, UR4, URZ, UPT ;  /* 0x000000ff0400728c */ /* 0x002fc8000bf05070 */
[----:B------:R-:W-:-:S09]  /*0100*/  UISETP.NE.AND.EX UP0, UPT, UR5, URZ, UPT, UP0 ;  /* 0x000000ff0500728c */ /* 0x000fd2000bf05300 */
[----:B------:R-:W-:Y:S05]  /*0110*/  BRA.U !UP0, `(.L_x_1) ;  /* 0x0000000108147547 */ /* 0x000fea000b800000 */
[----:B------:R-:W1:Y:S01]  /*0120*/  LDC.64 R2, c[0x0][0x888] ;  /* 0x00022200ff027b82 */ /* 0x000e620000000a00 */
[----:B------:R-:W1:Y:S02]  /*0130*/  LDCU.64 UR4, c[0x0][0x358] ;  /* 0x00006b00ff0477ac */ /* 0x000e640008000a00 */
[----:B-1----:R1:W5:Y:S01]  /*0140*/  LDG.E R41, desc[UR4][R2.64] ;  /* 0x0000000402297981 */ /* 0x002362000c1e1900 */
[----:B------:R-:W-:Y:S01]  /*0150*/  HFMA2 R86, -RZ, RZ, 0, 5.9604644775390625e-08 ;  /* 0x00000001ff567431 */ /* 0x000fe200000001ff */
[----:B------:R-:W-:Y:S05]  /*0160*/  BRA `(.L_x_0) ;  /* 0x00000000000c7947 */ /* 0x000fea0003800000 */
.L_x_1:
[----:B------:R-:W1:Y:S01]  /*0170*/  LDCU UR4, c[0x0][0x880] ;  /* 0x00011000ff0477ac */ /* 0x000e620008000800 */
[----:B------:R-:W-:Y:S01]  /*0180*/  HFMA2 R86, -RZ, RZ, 0, 5.9604644775390625e-08 ;  /* 0x00000001ff567431 */ /* 0x000fe200000001ff */
[----:B-1----:R-:W-:-:S07]  /*0190*/  MOV R41, UR4 ;  /* 0x0000000400297c02 */ /* 0x002fce0008000f00 */
.L_x_0:
[----:B------:R-:W2:Y:S02]  /*01a0*/  LDCU.64 UR4, c[0x0][0x8b0] ;  /* 0x00011600ff0477ac */ /* 0x000ea40008000a00 */
[----:B--2---:R-:W-:-:S04]  /*01b0*/  UISETP.NE.U32.AND UP0, UPT, UR4, URZ, UPT ;  /* 0x000000ff0400728c */ /* 0x004fc8000bf05070 */
[----:B------:R-:W-:-:S09]  /*01c0*/  UISETP.NE.AND.EX UP0, UPT, UR5, URZ, UPT, UP0 ;  /* 0x000000ff0500728c */ /* 0x000fd2000bf05300 */
[----:B------:R-:W-:Y:S05]  /*01d0*/  BRA.U UP0, `(.L_x_2) ;  /* 0x0000000100287547 */ /* 0x000fea000b800000 */
[----:B------:R-:W2:Y:S02]  /*01e0*/  LDCU.64 UR4, c[0x0][0x8a8] ;  /* 0x00011500ff0477ac */ /* 0x000ea40008000a00 */
[----:B--2---:R-:W-:-:S04]  /*01f0*/  UISETP.NE.U32.AND UP0, UPT, UR4, URZ, UPT ;  /* 0x000000ff0400728c */ /* 0x004fc8000bf05070 */
[----:B------:R-:W-:-:S09]  /*0200*/  UISETP.NE.AND.EX UP0, UPT, UR5, URZ, UPT, UP0 ;  /* 0x000000ff0500728c */ /* 0x000fd2000bf05300 */
[----:B------:R-:W-:Y:S05]  /*0210*/  BRA.U !UP0, `(.L_x_3) ;  /* 0x0000000108107547 */ /* 0x000fea000b800000 */
[----:B------:R-:W2:Y:S01]  /*0220*/  LDC.64 R38, c[0x0][0x8a8] ;  /* 0x00022a00ff267b82 */ /* 0x000ea20000000a00 */
[----:B------:R-:W2:Y:S02]  /*0230*/  LDCU.64 UR4, c[0x0][0x358] ;  /* 0x00006b00ff0477ac */ /* 0x000ea40008000a00 */
[----:B--2---:R2:W5:Y:S01]  /*0240*/  LDG.E R38, desc[UR4][R38.64] ;  /* 0x0000000426267981 */ /* 0x004562000c1e1900 */
[----:B------:R-:W-:Y:S05]  /*0250*/  BRA `(.L_x_2) ;  /* 0x0000000000087947 */ /* 0x000fea0003800000 */
.L_x_3:
[----:B------:R-:W2:Y:S02]  /*0260*/  LDCU UR4, c[0x0][0x8a0] ;  /* 0x00011400ff0477ac */ /* 0x000ea40008000800 */
[----:B--2---:R-:W-:Y:S02]  /*0270*/  MOV R38, UR4 ;  /* 0x0000000400267c02 */ /* 0x004fe40008000f00 */
.L_x_2:
[----:B------:R-:W-:Y:S01]  /*0280*/  IMAD.U32 R0, RZ, RZ, UR18 ;  /* 0x00000012ff007e24 */ /* 0x000fe2000f8e00ff */
[----:B------:R-:W-:Y:S04]  /*0290*/  BSSY.RECONVERGENT B0, `(.L_x_4) ;  /* 0x000000c000007945 */ /* 0x000fe80003800200 */
[C---:B------:R-:W-:Y:S02]  /*02a0*/  ISETP.NE.OR P2, PT, R0.reuse, 0x1, !P1 ;  /* 0x000000010000780c */ /* 0x040fe40004f45670 */
[----:B------:R-:W-:-:S11]  /*02b0*/  ISETP.NE.OR P0, PT, R0, 0x3, !P1 ;  /* 0x000000030000780c */ /* 0x000fd60004f05670 */
[----:B------:R-:W-:Y:S05]  /*02c0*/  @P2 BRA `(.L_x_5) ;  /* 0x0000000000202947 */ /* 0x000fea0003800000 */
[----:B------:R-:W3:Y:S02]  /*02d0*/  LDCU.64 UR4, c[0x0][0x348] ;  /* 0x00006900ff0477ac */ /* 0x000ee40008000a00 */
[----:B---3--:R-:W-:Y:S02]  /*02e0*/  UIADD3 UR6, UP1, UPT, UR4, 0x80, URZ ;  /* 0x0000008004067890 */ /* 0x008fe4000ff3e0ff */
[----:B------:R-:W-:Y:S02]  /*02f0*/  UIADD3 UR4, UP0, UPT, UR4, 0x180, URZ ;  /* 0x0000018004047890 */ /* 0x000fe4000ff1e0ff */
[----:B------:R-:W-:Y:S02]  /*0300*/  UIADD3.X UR7, UPT, UPT, URZ, UR5, URZ, UP1, !UPT ;  /* 0x00000005ff077290 */ /* 0x000fe40008ffe4ff */
[----:B------:R-:W-:-:S07]  /*0310*/  UIADD3.X UR5, UPT, UPT, URZ, UR5, URZ, UP0, !UPT ;  /* 0x00000005ff057290 */ /* 0x000fce00087fe4ff */
[----:B------:R3:W-:Y:S02]  /*0320*/  UTMACCTL.PF [UR6] ;  /* 0x00000000060079b9 */ /* 0x0007e40008040000 */
[----:B------:R3:W-:Y:S02]  /*0330*/  UTMACCTL.PF [UR4] ;  /* 0x00000000040079b9 */ /* 0x0007e40008040000 */
[----:B---3--:R-:W-:Y:S01]  /*0340*/  NOP ;  /* 0x0000000000007918 */ /* 0x008fe20000000000 */
.L_x_5:
[----:B------:R-:W-:Y:S05]  /*0350*/  BSYNC.RECONVERGENT B0 ;  /* 0x0000000000007941 */ /* 0x000fea0003800200 */
.L_x_4:
[----:B------:R-:W-:Y:S04]  /*0360*/  BSSY.RECONVERGENT B0, `(.L_x_6) ;  /* 0x000000a000007945 */ /* 0x000fe80003800200 */
        /* <DEDUP_REMOVED lines=9> */
.L_x_7:
[----:B------:R-:W-:Y:S05]  /*0400*/  BSYNC.RECONVERGENT B0 ;  /* 0x0000000000007941 */ /* 0x000fea0003800200 */
.L_x_6:
[----:B------:R-:W3:Y:S01]  /*0410*/  LDCU.64 UR4, c[0x0][0x888] ;  /* 0x00011100ff0477ac */ /* 0x000ee20008000a00 */
[----:B------:R-:W-:Y:S02]  /*0420*/  UISETP.EQ.U32.AND UP2, UPT, UR8, URZ, UPT ;  /* 0x000000ff0800728c */ /* 0x000fe4000bf42070 */
[----:B------:R-:W-:Y:S02]  /*0430*/  UPLOP3.LUT UP4, UPT, UPT, UPT, UPT, 0x80, 0x8 ;  /* 0x000000000008789c */ /* 0x000fe40003f8f070 */
[----:B---3--:R-:W-:-:S04]  /*0440*/  UISETP.NE.U32.AND UP0, UPT, UR4, URZ, UPT ;  /* 0x000000ff0400728c */ /* 0x008fc8000bf05070 */
[----:B------:R-:W-:-:S04]  /*0450*/  UISETP.NE.AND.EX UP1, UPT, UR5, URZ, UPT, UP0 ;  /* 0x000000ff0500728c */ /* 0x000fc8000bf25300 */
[----:B------:R-:W-:-:S04]  /*0460*/  UISETP.EQ.OR.EX UP3, UPT, UR9, URZ, !UP1, UP2 ;  /* 0x000000ff0900728c */ /* 0x000fc8000cf62720 */
[----:B------:R-:W-:-:S06]  /*0470*/  UP2UR UR4, UPR, URZ, 0x8 ;  /* 0x00000008ff047883 */ /* 0x000fcc0008000000 */
[----:B------:R-:W-:Y:S01]  /*0480*/  MOV R89, UR4 ;  /* 0x0000000400597c02 */ /* 0x000fe20008000f00 */
[----:B------:R-:W-:Y:S06]  /*0490*/  BRA.U !UP3, `(.L_x_8) ;  /* 0x000000010b207547 */ /* 0x000fec000b800000 */
[----:B------:R-:W-:Y:S01]  /*04a0*/  UISETP.NE.U32.AND UP2, UPT, UR8, URZ, UPT ;  /* 0x000000ff0800728c */ /* 0x000fe2000bf45070 */
[----:B-----5:R-:W-:Y:S01]  /*04b0*/  FSETP.NEU.AND P0, PT, R41, RZ, PT ;  /* 0x000000ff2900720b */ /* 0x020fe20003f0d000 */
[----:B------:R-:W-:Y:S02]  /*04c0*/  USEL UR4, URZ, 0xffffffff, UP1 ;  /* 0xffffffffff047887 */ /* 0x000fe40008800000 */
[----:B------:R-:W-:-:S10]  /*04d0*/  UISETP.NE.AND.EX UP2, UPT, UR9, URZ, UPT, UP2 ;  /* 0x000000ff0900728c */ /* 0x000fd4000bf45320 */
[----:B------:R-:W-:Y:S01]  /*04e0*/  VOTEU.ANY UP0, P0 ;  /* 0x0000000000ff7886 */ /* 0x000fe20000000100 */
[----:B------:R-:W-:-:S04]  /*04f0*/  @!UP2 USEL UR4, URZ, 0xffffffff, UP0 ;  /* 0xffffffffff04a887 */ /* 0x000fc80008000000 */
[----:B------:R-:W-:-:S04]  /*0500*/  ULOP3.LUT UR4, UR4, 0x1, URZ, 0xc0, !UPT ;  /* 0x0000000104047892 */ /* 0x000fc8000f8ec0ff */
[----:B------:R-:W-:-:S11]  /*0510*/  UISETP.NE.U32.AND UP4, UPT, UR4, 0x1, UPT ;  /* 0x000000010400788c */ /* 0x000fd6000bf85070 */
.L_x_8:
[----:B------:R-:W3:Y:S01]  /*0520*/  SHFL.IDX PT, R0, R87, RZ, 0x1f ;  /* 0x00001fff57007589 */ /* 0x000ee200000e0000 */
[----:B------:R-:W-:-:S04]  /*0530*/  UISETP.NE.AND UP0, UPT, UR18, 0x2, UPT ;  /* 0x000000021200788c */ /* 0x000fc8000bf05270 */
[----:B------:R-:W-:Y:S02]  /*0540*/  UISETP.EQ.AND UP2, UPT, UR33, URZ, !UP0 ;  /* 0x000000ff2100728c */ /* 0x000fe4000c742270 */
[----:B------:R-:W-:-:S04]  /*0550*/  USEL UR43, URZ, 0x1, UP0 ;  /* 0x00000001ff2b7887 */ /* 0x000fc80008000000 */
[----:B------:R-:W-:Y:S02]  /*0560*/  PLOP3.LUT P3, PT, P1, PT, UP2, 0x80, 0x8 ;  /* 0x000000000008781c */ /* 0x000fe40000f6f028 */
[----:B---3--:R-:W-:-:S13]  /*0570*/  ISETP.NE.AND P0, PT, R0, RZ, PT ;  /* 0x000000ff0000720c */ /* 0x008fda0003f05270 */
[----:B------:R-:W-:Y:S05]  /*0580*/  @P0 BRA `(.L_x_9) ;  /* 0x0000000400100947 */ /* 0x000fea0003800000 */
[----:B------:R-:W-:Y:S01]  /*0590*/  ELECT P0, URZ, PT ;  /* 0x0000000000ff782f */ /* 0x000fe20003800000 */
[----:B------:R-:W-:-:S12]  /*05a0*/  BSSY.RECONVERGENT B0, `(.L_x_9) ;  /* 0x0000042000007945 */ /* 0x000fd80003800200 */
[----:B------:R-:W-:Y:S05]  /*05b0*/  @!P0 BRA `(.L_x_10) ;  /* 0x0000000400008947 */ /* 0x000fea0003800000 */
[----:B------:R-:W-:Y:S01]  /*05c0*/  UMOV UR4, 0x400 ;  /* 0x0000040000047882 */ /* 0x000fe20000000000 */
[----:B------:R-:W-:Y:S01]  /*05d0*/  UMOV UR8, 0x1 ;  /* 0x0000000100087882 */ /* 0x000fe20000000000 */
[----:B------:R-:W-:Y:S01]  /*05e0*/  UMOV UR6, 0x2 ;  /* 0x0000000200067882 */ /* 0x000fe20000000000 */
[----:B------:R-:W-:Y:S02]  /*05f0*/  ULEA UR4, UR46, UR4, 0x18 ;  /* 0x000000042e047291 */ /* 0x000fe4000f8ec0ff */
[----:B------:R-:W-:-:S04]  /*0600*/  UIADD3 UR8, UPT, UPT, -UR8, 0x100000, URZ ;  /* 0x0010000008087890 */ /* 0x000fc8000fffe1ff */
[----:B------:R-:W-:Y:S02]  /*0610*/  USHF.L.U32 UR9, UR8, 0xb, URZ ;  /* 0x0000000b08097899 */ /* 0x000fe400080006ff */
[----:B------:R-:W-:Y:S02]  /*0620*/  USHF.L.U32 UR8, UR8, 0x1, URZ ;  /* 0x0000000108087899 */ /* 0x000fe400080006ff */
[----:B------:R-:W-:-:S04]  /*0630*/  UIADD3 UR6, UPT, UPT, -UR6, 0x100000, URZ ;  /* 0x0010000006067890 */ /* 0x000fc8000fffe1ff */
[----:B------:R-:W-:Y:S02]  /*0640*/  USHF.L.U32 UR7, UR6, 0xb, URZ ;  /* 0x0000000b06077899 */ /* 0x000fe400080006ff */
[----:B------:R-:W-:Y:S01]  /*0650*/  USHF.L.U32 UR6, UR6, 0x1, URZ ;  /* 0x0000000106067899 */ /* 0x000fe200080006ff */
[----:B------:R-:W3:Y:S03]  /*0660*/  FENCE.VIEW.ASYNC.S ;  /* 0x00000000000073c6 */ /* 0x000ee60000000000 */
[----:B---3--:R3:W4:Y:S08]  /*0670*/  SYNCS.EXCH.64 URZ, [UR4], UR8 ;  /* 0x0000000804ff75b2 */ /* 0x0087300008000100 */
[----:B------:R3:W1:Y:S01]  /*0680*/  SYNCS.EXCH.64 URZ, [UR4+0xd0], UR6 ;  /* 0x0000d00604ff75b2 */ /* 0x0006620008000100 */
        /* <DEDUP_REMOVED lines=49> */
[----:B------:R3:W1:Y:S02]  /*09a0*/  SYNCS.EXCH.64 URZ, [UR4+0x198], UR6 ;  /* 0x0001980604ff75b2 */ /* 0x0006640008000100 */
[----:B---34-:R-:W-:Y:S01]  /*09b0*/  NOP ;  /* 0x0000000000007918 */ /* 0x018fe20000000000 */
.L_x_10:
[----:B------:R-:W-:Y:S05]  /*09c0*/  BSYNC.RECONVERGENT B0 ;  /* 0x0000000000007941 */ /* 0x000fea0003800200 */
.L_x_9:
[----:B------:R-:W3:Y:S01]  /*09d0*/  SHFL.IDX PT, R0, R87, RZ, 0x1f ;  /* 0x00001fff57007589 */ /* 0x000ee200000e0000 */
[----:B------:R-:W-:Y:S01]  /*09e0*/  NOP ;  /* 0x0000000000007918 */ /* 0x000fe20000000000 */
[----:B---3--:R-:W-:-:S13]  /*09f0*/  ISETP.NE.AND P0, PT, R0, 0x1, PT ;  /* 0x000000010000780c */ /* 0x008fda0003f05270 */
[----:B------:R-:W-:Y:S05]  /*0a00*/  @P0 BRA `(.L_x_11) ;  /* 0x0000000000440947 */ /* 0x000fea0003800000 */
        /* <DEDUP_REMOVED lines=10> */
[----:B------:R-:W-:Y:S01]  /*0ab0*/  ELECT P0, URZ, PT ;  /* 0x0000000000ff782f */ /* 0x000fe20003800000 */
[----:B------:R-:W3:Y:S02]  /*0ac0*/  FENCE.VIEW.ASYNC.S ;  /* 0x00000000000073c6 */ /* 0x000ee40000000000 */
[----:B---3--:R3:W4:Y:S08]  /*0ad0*/  SYNCS.EXCH.64 URZ, [UR4+0x1a0], UR8 ;  /* 0x0001a00804ff75b2 */ /* 0x0087300008000100 */
[----:B------:R3:W1:Y:S01]  /*0ae0*/  SYNCS.EXCH.64 URZ, [UR4+0x1b0], UR6 ;  /* 0x0001b00604ff75b2 */ /* 0x0006620008000100 */
[----:B------:R3:W1:Y:S01]  /*0af0*/  SYNCS.EXCH.64 URZ, [UR4+0x1a8], UR8 ;  /* 0x0001a80804ff75b2 */ /* 0x0006620008000100 */
[----:B------:R3:W1:Y:S01]  /*0b00*/  SYNCS.EXCH.64 URZ, [UR4+0x1b8], UR6 ;  /* 0x0001b80604ff75b2 */ /* 0x0006620008000100 */
[----:B------:R-:W-:Y:S01]  /*0b10*/  NOP ;  /* 0x0000000000007918 */ /* 0x000fe20000000000 */
.L_x_11:
[----:B------:R-:W2:Y:S01]  /*0b20*/  SHFL.IDX PT, R0, R87, RZ, 0x1f ;  /* 0x00001fff57007589 */ /* 0x000ea200000e0000 */
[----:B------:R-:W-:Y:S01]  /*0b30*/  NOP ;  /* 0x0000000000007918 */ /* 0x000fe20000000000 */
[----:B--2---:R-:W-:-:S13]  /*0b40*/  ISETP.NE.AND P0, PT, R0, 0x3, PT ;  /* 0x000000030000780c */ /* 0x004fda0003f05270 */
[----:B------:R-:W-:Y:S05]  /*0b50*/  @P0 BRA `(.L_x_12) ;  /* 0x00000000002c0947 */ /* 0x000fea0003800000 */
[----:B---3--:R-:W-:Y:S01]  /*0b60*/  UMOV UR6, 0x400 ;  /* 0x0000040000067882 */ /* 0x008fe20000000000 */
[----:B------:R-:W-:Y:S01]  /*0b70*/  UMOV UR4, 0x20 ;  /* 0x0000002000047882 */ /* 0x000fe20000000000 */
[----:B------:R-:W-:Y:S02]  /*0b80*/  ULEA UR6, UR46, UR6, 0x18 ;  /* 0x000000062e067291 */ /* 0x000fe4000f8ec0ff */
[----:B------:R-:W-:-:S04]  /*0b90*/  UIADD3 UR4, UPT, UPT, -UR4, 0x100000, URZ ;  /* 0x0010000004047890 */ /* 0x000fc8000fffe1ff */
[----:B------:R-:W-:Y:S02]  /*0ba0*/  USHF.L.U32 UR5, UR4, 0xb, URZ ;  /* 0x0000000b04057899 */ /* 0x000fe400080006ff */
[----:B------:R-:W-:Y:S01]  /*0bb0*/  USHF.L.U32 UR4, UR4, 0x1, URZ ;  /* 0x0000000104047899 */ /* 0x000fe200080006ff */
[----:B------:R-:W-:Y:S01]  /*0bc0*/  ELECT P0, URZ, PT ;  /* 0x0000000000ff782f */ /* 0x000fe20003800000 */
[----:B------:R-:W2:Y:S10]  /*0bd0*/  FENCE.VIEW.ASYNC.S ;  /* 0x00000000000073c6 */ /* 0x000eb40000000000 */
[----:B--2---:R2:W3:Y:S01]  /*0be0*/  SYNCS.EXCH.64 URZ, [UR6+0x1c0], UR4 ;  /* 0x0001c00406ff75b2 */ /* 0x0044e20008000100 */
[----:B------:R2:W1:Y:S01]  /*0bf0*/  SYNCS.EXCH.64 URZ, [UR6+0x1c8], UR4 ;  /* 0x0001c80406ff75b2 */ /* 0x0004620008000100 */
[----:B------:R-:W-:Y:S01]  /*0c00*/  NOP ;  /* 0x0000000000007918 */ /* 0x000fe20000000000 */
.L_x_12:
[----:B------:R-:W4:Y:S01]  /*0c10*/  SHFL.IDX PT, R0, R87, RZ, 0x1f ;  /* 0x00001fff57007589 */ /* 0x000f2200000e0000 */
[----:B------:R-:W-:Y:S01]  /*0c20*/  NOP ;  /* 0x0000000000007918 */ /* 0x000fe20000000000 */
[----:B----4-:R-:W-:-:S13]  /*0c30*/  ISETP.NE.AND P0, PT, R0, 0x4, PT ;  /* 0x000000040000780c */ /* 0x010fda0003f05270 */
[----:B------:R-:W-:Y:S05]  /*0c40*/  @P0 BRA `(.L_x_13) ;  /* 0x0000000000480947 */ /* 0x000fea0003800000 */
[----:B--23--:R-:W-:Y:S01]  /*0c50*/  UMOV UR4, 0x3a0 ;  /* 0x000003a000047882 */ /* 0x00cfe20000000000 */
[----:B------:R-:W-:Y:S01]  /*0c60*/  UMOV UR6, 0x400 ;  /* 0x0000040000067882 */ /* 0x000fe20000000000 */
[----:B------:R-:W-:Y:S01]  /*0c70*/  USEL UR4, UR4, 0x320, UP4 ;  /* 0x0000032004047887 */ /* 0x000fe2000a000000 */
        /* <DEDUP_REMOVED lines=9> */
[----:B------:R-:W2:Y:S02]  /*0d10*/  FENCE.VIEW.ASYNC.S ;  /* 0x00000000000073c6 */ /* 0x000ea40000000000 */
[----:B--2---:R4:W2:Y:S08]  /*0d20*/  SYNCS.EXCH.64 URZ, [UR6+0x1d0], UR8 ;  /* 0x0001d00806ff75b2 */ /* 0x0048b00008000100 */
[----:B------:R4:W3:Y:S01]  /*0d30*/  SYNCS.EXCH.64 URZ, [UR6+0x1e0], UR4 ;  /* 0x0001e00406ff75b2 */ /* 0x0008e20008000100 */
[----:B------:R4:W1:Y:S01]  /*0d40*/  SYNCS.EXCH.64 URZ, [UR6+0x1d8], UR8 ;  /* 0x0001d80806ff75b2 */ /* 0x0008620008000100 */
[----:B------:R4:W1:Y:S02]  /*0d50*/  SYNCS.EXCH.64 URZ, [UR6+0x1e8], UR4 ;  /* 0x0001e80406ff75b2 */ /* 0x0008640008000100 */
[----:B----4-:R-:W-:Y:S01]  /*0d60*/  NOP ;  /* 0x0000000000007918 */ /* 0x010fe20000000000 */
.L_x_13:
[----:B------:R-:W4:Y:S01]  /*0d70*/  SHFL.IDX PT, R0, R87, RZ, 0x1f ;  /* 0x00001fff57007589 */ /* 0x000f2200000e0000 */
[----:B------:R-:W-:Y:S01]  /*0d80*/  NOP ;  /* 0x0000000000007918 */ /* 0x000fe20000000000 */
[----:B----4-:R-:W-:-:S13]  /*0d90*/  ISETP.NE.AND P0, PT, R0, 0x5, PT ;  /* 0x000000050000780c */ /* 0x010fda0003f05270 */
[----:B------:R-:W-:Y:S05]  /*0da0*/  @P0 BRA `(.L_x_14) ;  /* 0x0000000000540947 */ /* 0x000fea0003800000 */
[----:B--23--:R-:W-:Y:S01]  /*0db0*/  UMOV UR4, 0x400 ;  /* 0x0000040000047882 */ /* 0x00cfe20000000000 */
        /* <DEDUP_REMOVED lines=14> */
[----:B------:R4:W1:Y:S01]  /*0ea0*/  SYNCS.EXCH.64 URZ, [UR4+0x218], UR8 ;  /* 0x0002180804ff75b2 */ /* 0x0008620008000100 */
[----:B------:R4:W1:Y:S01]  /*0eb0*/  SYNCS.EXCH.64 URZ, [UR4+0x200], UR6 ;  /* 0x0002000604ff75b2 */ /* 0x0008620008000100 */
[----:B------:R4:W1:Y:S01]  /*0ec0*/  SYNCS.EXCH.64 URZ, [UR4+0x220], UR8 ;  /* 0x0002200804ff75b2 */ /* 0x0008620008000100 */
[----:B------:R4:W1:Y:S01]  /*0ed0*/  SYNCS.EXCH.64 URZ, [UR4+0x208], UR6 ;  /* 0x0002080604ff75b2 */ /* 0x0008620008000100 */
[----:B------:R4:W1:Y:S02]  /*0ee0*/  SYNCS.EXCH.64 URZ, [UR4+0x228], UR8 ;  /* 0x0002280804ff75b2 */ /* 0x0008640008000100 */
[----:B----4-:R-:W-:Y:S01]  /*0ef0*/  NOP ;  /* 0x0000000000007918 */ /* 0x010fe20000000000 */
.L_x_14:
[----:B------:R-:W4:Y:S01]  /*0f00*/  SHFL.IDX PT, R0, R87, RZ, 0x1f ;  /* 0x00001fff57007589 */ /* 0x000f2200000e0000 */
[----:B------:R-:W-:Y:S01]  /*0f10*/  ISETP.NE.OR P1, PT, RZ, UR18, !P1 ;  /* 0x00000012ff007c0c */ /* 0x000fe2000cf25670 */
[----:B------:R-:W-:Y:S01]  /*0f20*/  NOP ;  /* 0x0000000000007918 */ /* 0x000fe20000000000 */
[----:B----4-:R-:W-:-:S13]  /*0f30*/  ISETP.NE.AND P0, PT, R0, 0x3, PT ;  /* 0x000000030000780c */ /* 0x010fda0003f05270 */
[----:B------:R-:W-:Y:S05]  /*0f40*/  @P0 BRA `(.L_x_15) ;  /* 0x0000000000340947 */ /* 0x000fea0003800000 */
[----:B--23--:R-:W-:Y:S01]  /*0f50*/  UMOV UR4, 0x400 ;  /* 0x0000040000047882 */ /* 0x00cfe20000000000 */
[----:B------:R-:W-:Y:S01]  /*0f60*/  UMOV UR6, 0x20 ;  /* 0x0000002000067882 */ /* 0x000fe20000000000 */
[----:B------:R-:W-:Y:S02]  /*0f70*/  ULEA UR4, UR46, UR4, 0x18 ;  /* 0x000000042e047291 */ /* 0x000fe4000f8ec0ff */
[----:B------:R-:W-:-:S04]  /*0f80*/  UIADD3 UR6, UPT, UPT, -UR6, 0x100000, URZ ;  /* 0x0010000006067890 */ /* 0x000fc8000fffe1ff */
[----:B------:R-:W-:Y:S02]  /*0f90*/  USHF.L.U32 UR7, UR6, 0xb, URZ ;  /* 0x0000000b06077899 */ /* 0x000fe400080006ff */
[----:B------:R-:W-:Y:S01]  /*0fa0*/  USHF.L.U32 UR6, UR6, 0x1, URZ ;  /* 0x0000000106067899 */ /* 0x000fe200080006ff */
[----:B------:R-:W-:Y:S01]  /*0fb0*/  ELECT P0, URZ, PT ;  /* 0x0000000000ff782f */ /* 0x000fe20003800000 */
[----:B------:R-:W2:Y:S10]  /*0fc0*/  FENCE.VIEW.ASYNC.S ;  /* 0x00000000000073c6 */ /* 0x000eb40000000000 */
[----:B--2---:R4:W2:Y:S01]  /*0fd0*/  SYNCS.EXCH.64 URZ, [UR4+0x230], UR6 ;  /* 0x0002300604ff75b2 */ /* 0x0048a20008000100 */
[----:B------:R4:W3:Y:S01]  /*0fe0*/  SYNCS.EXCH.64 URZ, [UR4+0x240], UR6 ;  /* 0x0002400604ff75b2 */ /* 0x0008e20008000100 */
[----:B------:R4:W1:Y:S01]  /*0ff0*/  SYNCS.EXCH.64 URZ, [UR4+0x238], UR6 ;  /* 0x0002380604ff75b2 */ /* 0x0008620008000100 */
[----:B------:R4:W1:Y:S02]  /*1000*/  SYNCS.EXCH.64 URZ, [UR4+0x248], UR6 ;  /* 0x0002480604ff75b2 */ /* 0x0008640008000100 */
[----:B----4-:R-:W-:Y:S01]  /*1010*/  NOP ;  /* 0x0000000000007918 */ /* 0x010fe20000000000 */
.L_x_15:
[----:B------:R-:W-:Y:S01]  /*1020*/  VOTEU.ALL UP0, P1 ;  /* 0x0000000000ff7886 */ /* 0x000fe20000800000 */
[----:B--23--:R-:W-:Y:S01]  /*1030*/  UMOV UR4, 0x20 ;  /* 0x0000002000047882 */ /* 0x00cfe20000000000 */
[----:B------:R-:W2:Y:S01]  /*1040*/  LDCU UR7, c[0x0][0x36c] ;  /* 0x00006d80ff0777ac */ /* 0x000ea20008000800 */
[----:B------:R-:W-:Y:S01]  /*1050*/  NOP ;  /* 0x0000000000007918 */ /* 0x000fe20000000000 */
[----:B------:R-:W-:Y:S01]  /*1060*/  LOP3.LUT R0, R97, 0x1f, RZ, 0xc0, !PT ;  /* 0x0000001f61007812 */ /* 0x000fe200078ec0ff */
[----:B------:R-:W-:Y:S01]  /*1070*/  @!UP0 UMOV UR6, 0x400 ;  /* 0x0000040000068882 */ /* 0x000fe20000000000 */
[----:B------:R-:W-:-:S04]  /*1080*/  @!UP0 UIADD3 UR4, UPT, UPT, -UR4, 0x100000, URZ ;  /* 0x0010000004048890 */ /* 0x000fc8000fffe1ff */
[----:B------:R-:W-:Y:S02]  /*1090*/  @!UP0 USHF.L.U32 UR5, UR4, 0xb, URZ ;  /* 0x0000000b04058899 */ /* 0x000fe400080006ff */
[----:B------:R-:W-:Y:S02]  /*10a0*/  @!UP0 USHF.L.U32 UR4, UR4, 0x1, URZ ;  /* 0x0000000104048899 */ /* 0x000fe400080006ff */
[----:B------:R-:W-:Y:S01]  /*10b0*/  @!UP0 ULEA UR6, UR46, UR6, 0x18 ;  /* 0x000000062e068291 */ /* 0x000fe2000f8ec0ff */
[----:B------:R-:W-:Y:S01]  /*10c0*/  VOTEU.ALL UP0, P1 ;  /* 0x0000000000ff7886 */ /* 0x000fe20000800000 */
[----:B------:R-:W-:Y:S02]  /*10d0*/  UISETP.NE.AND UP5, UPT, UR18, URZ, UPT ;  /* 0x000000ff1200728c */ /* 0x000fe4000bfa5270 */
[----:B--2---:R-:W-:Y:S01]  /*10e0*/  UISETP.EQ.U32.AND UP6, UPT, UR7, 0x1, UPT ;  /* 0x000000010700788c */ /* 0x004fe2000bfc2070 */
[----:B------:R-:W2:Y:S07]  /*10f0*/  FENCE.VIEW.ASYNC.S ;  /* 0x00000000000073c6 */ /* 0x000eae0000000000 */
[----:B--2---:R2:W3:Y:S01]  /*1100*/  @!UP0 SYNCS.EXCH.64 URZ, [UR6+0x250], UR4 ;  /* 0x0002500406ff85b2 */ /* 0x0044e20008000100 */
[----:B------:R-:W-:Y:S05]  /*1110*/  BRA.U !UP6, `(.L_x_16) ;  /* 0x000000010e087547 */ /* 0x000fea000b800000 */
[----:B-1-3--:R-:W-:Y:S01]  /*1120*/  UCGABAR_ARV ;  /* 0x00000000000079c7 */ /* 0x00afe20008000000 */
[----:B------:R-:W-:Y:S05]  /*1130*/  BRA `(.L_x_17) ;  /* 0x0000000000047947 */ /* 0x000fea0003800000 */
.L_x_16:
[----:B-1-3--:R-:W-:Y:S01]  /*1140*/  NOP ;  /* 0x0000000000007918 */ /* 0x00afe20000000000 */
.L_x_17:
[----:B------:R-:W1:Y:S01]  /*1150*/  S2UR UR30, SR_CTAID.X ;  /* 0x00000000001e79c3 */ /* 0x000e620000002500 */
[----:B------:R-:W-:-:S05]  /*1160*/  CS2R.32 R88, SR_CgaSize ;  /* 0x0000000000587805 */ /* 0x000fca0000008a00 */
[----:B------:R-:W-:-:S05]  /*1170*/  IMAD R88, R88, -0xa0, RZ ;  /* 0xffffff6058587824 */ /* 0x000fca00078e02ff */
[----:B--2---:R-:W-:-:S14]  /*1180*/  R2UR UR5, R88 ;  /* 0x00000000580572ca */ /* 0x004fdc00000e0000 */
[----:B------:R-:W2:Y:S01]  /*1190*/  LDCU UR5, c[0x0][UR5+0x2b0] ;  /* 0x00005600050577ac */ /* 0x000ea20008000800 */
[----:B------:R-:W-:-:S05]  /*11a0*/  CS2R.32 R88, SR_CgaSize ;  /* 0x0000000000587805 */ /* 0x000fca0000008a00 */
[----:B------:R-:W-:-:S05]  /*11b0*/  IMAD R88, R88, -0xa0, RZ ;  /* 0xffffff6058587824 */ /* 0x000fca00078e02ff */
[----:B------:R-:W-:-:S14]  /*11c0*/  R2UR UR4, R88 ;  /* 0x00000000580472ca */ /* 0x000fdc00000e0000 */
[----:B------:R-:W3:Y:S01]  /*11d0*/  LDCU UR4, c[0x0][UR4+0x2b4] ;  /* 0x00005680040477ac */ /* 0x000ee20008000800 */
[----:B------:R-:W4:Y:S01]  /*11e0*/  S2UR UR31, SR_CTAID.Y ;  /* 0x00000000001f79c3 */ /* 0x000f220000002600 */
[----:B------:R-:W-:-:S05]  /*11f0*/  CS2R.32 R88, SR_CgaSize ;  /* 0x0000000000587805 */ /* 0x000fca0000008a00 */
[----:B------:R-:W-:-:S05]  /*1200*/  IMAD R88, R88, -0xa0, RZ ;  /* 0xffffff6058587824 */ /* 0x000fca00078e02ff */
[----:B------:R-:W-:-:S14]  /*1210*/  R2UR UR7, R88 ;  /* 0x00000000580772ca */ /* 0x000fdc00000e0000 */
[----:B------:R-:W3:Y:S01]  /*1220*/  LDCU UR7, c[0x0][UR7+0x2a4] ;  /* 0x00005480070777ac */ /* 0x000ee20008000800 */
[----:B------:R-:W-:-:S05]  /*1230*/  CS2R.32 R88, SR_CgaSize ;  /* 0x0000000000587805 */ /* 0x000fca0000008a00 */
[----:B------:R-:W-:-:S05]  /*1240*/  IMAD R88, R88, -0xa0, RZ ;  /* 0xffffff6058587824 */ /* 0x000fca00078e02ff */
[----:B------:R-:W-:-:S14]  /*1250*/  R2UR UR63, R88 ;  /* 0x00000000583f72ca */ /* 0x000fdc00000e0000 */
[----:B------:R-:W3:Y:S01]  /*1260*/  LDCU UR63, c[0x0][UR63+0x2a0] ;  /* 0x000054003f3f77ac */ /* 0x000ee20008000800 */
[----:B------:R-:W-:Y:S01]  /*1270*/  UISETP.GT.U32.AND UP0, UPT, UR33, 0xffff, UPT ;  /* 0x0000ffff2100788c */ /* 0x000fe2000bf04070 */
[----:B------:R-:W3:Y:S01]  /*1280*/  LDCU UR19, c[0x0][0xb24] ;  /* 0x00016480ff1377ac */ /* 0x000ee20008000800 */
[----:B------:R-:W3:Y:S01]  /*1290*/  LDCU UR42, c[0x0][0xb24] ;  /* 0x00016480ff2a77ac */ /* 0x000ee20008000800 */
[----:B-1----:R-:W-:Y:S01]  /*12a0*/  I2FP.F32.U32 R3, UR30 ;  /* 0x0000001e00037c45 */ /* 0x002fe20008201000 */
[----:B------:R-:W1:Y:S04]  /*12b0*/  LDCU UR24, c[0x0][0xb30] ;  /* 0x00016600ff1877ac */ /* 0x000e680008000800 */
[----:B--2---:R-:W-:Y:S01]  /*12c0*/  FMUL R3, R3, UR5 ;  /* 0x0000000503037c20 */ /* 0x004fe20008400000 */
[----:B------:R-:W-:Y:S01]  /*12d0*/  USHF.L.U32 UR23, UR46, 0xa, URZ ;  /* 0x0000000a2e177899 */ /* 0x000fe200080006ff */
[----:B----4-:R-:W-:Y:S01]  /*12e0*/  I2FP.F32.U32 R2, UR31 ;  /* 0x0000001f00027c45 */ /* 0x010fe20008201000 */
[----:B------:R-:W-:-:S03]  /*12f0*/  USHF.L.U32 UR47, UR30, 0x6, URZ ;  /* 0x000000061e2f7899 */ /* 0x000fc600080006ff */
[----:B------:R-:W2:Y:S01]  /*1300*/  F2I.U32.TRUNC.NTZ R3, R3 ;  /* 0x0000000300037305 */ /* 0x000ea2000020f000 */
[----:B------:R-:W-:Y:S01]  /*1310*/  USEL UR22, UR33, 0xffff, !UP0 ;  /* 0x0000ffff21167887 */ /* 0x000fe2000c000000 */
[----:B---3--:R-:W-:-:S06]  /*1320*/  FMUL R2, R2, UR4 ;  /* 0x0000000402027c20 */ /* 0x008fcc0008400000 */
[----:B------:R-:W3:Y:S01]  /*1330*/  F2I.U32.TRUNC.NTZ R2, R2 ;  /* 0x0000000200027305 */ /* 0x000ee2000020f000 */
[----:B--2---:R-:W-:Y:S02]  /*1340*/  R2UR UR4, R3 ;  /* 0x00000000030472ca */ /* 0x004fe400000e0000 */
[----:B------:R-:W-:Y:S02]  /*1350*/  PRMT R3, RZ, 0x7610, R3 ;  /* 0x00007610ff037816 */ /* 0x000fe40000000003 */
[----:B---3--:R-:W-:Y:S02]  /*1360*/  R2UR UR6, R2 ;  /* 0x00000000020672ca */ /* 0x008fe400000e0000 */
[----:B------:R-:W-:-:S07]  /*1370*/  PRMT R2, RZ, 0x7610, R2 ;  /* 0x00007610ff027816 */ /* 0x000fce0000000002 */
[----:B------:R-:W-:-:S04]  /*1380*/  UIADD3 UR5, UPT, UPT, -UR4, URZ, URZ ;  /* 0x000000ff04057290 */ /* 0x000fc8000fffe1ff */
[----:B------:R-:W-:Y:S02]  /*1390*/  UIMAD UR63, UR63, UR5, UR30 ;  /* 0x000000053f3f72a4 */ /* 0x000fe4000f8e021e */
[----:B------:R-:W-:-:S04]  /*13a0*/  UIADD3 UR4, UPT, UPT, -UR6, URZ, URZ ;  /* 0x000000ff06047290 */ /* 0x000fc8000fffe1ff */
[----:B------:R-:W-:-:S06]  /*13b0*/  UIMAD UR4, UR7, UR4, UR31 ;  /* 0x00000004070472a4 */ /* 0x000fcc000f8e021f */
[----:B------:R-:W-:Y:S01]  /*13c0*/  IMAD.U32 R88, RZ, RZ, UR4 ;  /* 0x00000004ff587e24 */ /* 0x000fe2000f8e00ff */
[----:B-1----:R-:W-:Y:S06]  /*13d0*/  BRA.U UP5, `(.L_x_18) ;  /* 0x0000000105407547 */ /* 0x002fec000b800000 */
[----:B------:R-:W-:Y:S01]  /*13e0*/  R2UR UR4, R88 ;  /* 0x00000000580472ca */ /* 0x000fe200000e0000 */
[----:B------:R-:W-:-:S12]  /*13f0*/  ULOP3.LUT UR7, UR63, 0xfffffffe, URZ, 0xc0, !UPT ;  /* 0xfffffffe3f077892 */ /* 0x000fd8000f8ec0ff */
[----:B------:R-:W-:Y:S02]  /*1400*/  UISETP.NE.AND UP0, UPT, UR4, URZ, UPT ;  /* 0x000000ff0400728c */ /* 0x000fe4000bf05270 */
[----:B------:R-:W-:Y:S02]  /*1410*/  ULOP3.LUT UR4, UR63, 0x2, URZ, 0x3c, !UPT ;  /* 0x000000023f047892 */ /* 0x000fe4000f8e3cff */
[----:B------:R-:W-:Y:S02]  /*1420*/  UISETP.GT.U32.AND UP2, UPT, UR63, 0x1, UP0 ;  /* 0x000000013f00788c */ /* 0x000fe40008744070 */
[----:B------:R-:W-:Y:S02]  /*1430*/  UISETP.GT.U32.AND UP0, UPT, UR4, 0x1, UP0 ;  /* 0x000000010400788c */ /* 0x000fe40008704070 */
[----:B------:R-:W-:Y:S02]  /*1440*/  USEL UR5, URZ, 0x2, UP2 ;  /* 0x00000002ff057887 */ /* 0x000fe40009000000 */
[----:B------:R-:W-:-:S02]  /*1450*/  USEL UR6, URZ, 0x1, UP2 ;  /* 0x00000001ff067887 */ /* 0x000fc40009000000 */
[----:B------:R-:W-:Y:S02]  /*1460*/  USEL UR4, URZ, 0x4, UP0 ;  /* 0x00000004ff047887 */ /* 0x000fe40008000000 */
[----:B------:R-:W-:Y:S02]  /*1470*/  USEL UR8, URZ, 0x8, UP0 ;  /* 0x00000008ff087887 */ /* 0x000fe40008000000 */
[----:B------:R-:W-:-:S03]  /*1480*/  UIADD3 UR4, UPT, UPT, UR4, UR5, UR6 ;  /* 0x0000000504047290 */ /* 0x000fc6000fffe006 */
[----:B------:R-:W-:Y:S01]  /*1490*/  UMOV UR5, 0x3 ;  /* 0x0000000300057882 */ /* 0x000fe20000000000 */
[----:B------:R-:W-:Y:S02]  /*14a0*/  UIADD3 UR4, UPT, UPT, UR4, UR8, URZ ;  /* 0x0000000804047290 */ /* 0x000fe4000fffe0ff */
[----:B------:R-:W-:-:S04]  /*14b0*/  USHF.L.U32 UR5, UR5, UR7, URZ ;  /* 0x0000000705057299 */ /* 0x000fc800080006ff */
[----:B------:R-:W-:Y:S02]  /*14c0*/  MOV R3, UR4 ;  /* 0x0000000400037c02 */ /* 0x000fe40008000f00 */
[----:B------:R-:W-:-:S07]  /*14d0*/  IMAD.U32 R2, RZ, RZ, UR5 ;  /* 0x00000005ff027e24 */ /* 0x000fce000f8e00ff */
.L_x_18:
[----:B------:R-:W1:Y:S01]  /*14e0*/  S2UR UR36, SR_CTAID.Z ;  /* 0x00000000002479c3 */ /* 0x000e620000002700 */
[----:B------:R-:W-:Y:S01]  /*14f0*/  UISETP.GE.AND UP0, UPT, UR19, 0x1, UPT ;  /* 0x000000011300788c */ /* 0x000fe2000bf06270 */
[----:B------:R-:W-:-:S08]  /*1500*/  UMOV UR25, 0x5 ;  /* 0x0000000500197882 */ /* 0x000fd00000000000 */
[----:B------:R-:W-:Y:S05]  /*1510*/  BRA.U !UP0, `(.L_x_19) ;  /* 0x0000000108d07547 */ /* 0x000fea000b800000 */
[----:B------:R-:W2:Y:S01]  /*1520*/  LDCU.128 UR12, c[0x0][0xb10] ;  /* 0x00016200ff0c77ac */ /* 0x000ea20008000c00 */
[----:B------:R-:W3:Y:S01]  /*1530*/  LDCU UR6, c[0x0][0x370] ;  /* 0x00006e00ff0677ac */ /* 0x000ee20008000800 */
[----:B------:R-:W4:Y:S01]  /*1540*/  LDCU UR7, c[0x0][0x374] ;  /* 0x00006e80ff0777ac */ /* 0x000f220008000800 */
[----:B------:R-:W1:Y:S01]  /*1550*/  LDCU UR20, c[0x0][0xb0c] ;  /* 0x00016180ff1477ac */ /* 0x000e620008000800 */
[----:B------:R-:W1:Y:S01]  /*1560*/  LDCU UR21, c[0x0][0xb20] ;  /* 0x00016400ff1577ac */ /* 0x000e620008000800 */
[----:B------:R-:W1:Y:S01]  /*1570*/  LDCU.64 UR8, c[0x0][0xb28] ;  /* 0x00016500ff0877ac */ /* 0x000e620008000a00 */
[----:B--2---:R-:W-:Y:S02]  /*1580*/  UISETP.NE.AND UP3, UPT, UR14, 0x1, UPT ;  /* 0x000000010e00788c */ /* 0x004fe4000bf65270 */
[----:B----4-:R-:W-:Y:S02]  /*1590*/  UIMAD.WIDE.U32 UR10, UR7, UR15, URZ ;  /* 0x0000000f070a72a5 */ /* 0x010fe4000f8e00ff */
[----:B---3--:R-:W-:-:S02]  /*15a0*/  UIMAD.WIDE.U32 UR16, UR6, UR12, URZ ;  /* 0x0000000c061072a5 */ /* 0x008fc4000f8e00ff */
[----:B-1----:R-:W-:Y:S02]  /*15b0*/  UISETP.NE.AND UP0, UPT, UR20, 0x1, UPT ;  /* 0x000000011400788c */ /* 0x002fe4000bf05270 */
[----:B------:R-:W-:Y:S01]  /*15c0*/  UIMAD.WIDE.U32 UR4, UR30, UR12, URZ ;  /* 0x0000000c1e0472a5 */ /* 0x000fe2000f8e00ff */
[----:B------:R-:W-:Y:S02]  /*15d0*/  UMOV UR10, UR11 ;  /* 0x0000000b000a7c82 */ /* 0x000fe40008000000 */
[----:B------:R-:W-:Y:S01]  /*15e0*/  UMOV UR16, UR17 ;  /* 0x0000001100107c82 */ /* 0x000fe20008000000 */
[----:B------:R-:W-:Y:S02]  /*15f0*/  @UP3 USHF.R.U32.HI UR7, URZ, UR21, UR10 ;  /* 0x00000015ff073299 */ /* 0x000fe4000801160a */
[----:B------:R-:W-:Y:S02]  /*1600*/  UISETP.NE.AND UP2, UPT, UR19, 0x1, UPT ;  /* 0x000000011300788c */ /* 0x000fe4000bf45270 */
[----:B------:R-:W-:-:S02]  /*1610*/  USHF.R.U32.HI UR5, URZ, UR13, UR5 ;  /* 0x0000000dff057299 */ /* 0x000fc40008011605 */
[----:B------:R-:W-:Y:S02]  /*1620*/  @UP0 USHF.R.U32.HI UR6, URZ, UR13, UR16 ;  /* 0x0000000dff060299 */ /* 0x000fe40008011610 */
[----:B------:R-:W-:Y:S02]  /*1630*/  UIMAD.WIDE.U32 UR12, UR31, UR15, URZ ;  /* 0x0000000f1f0c72a5 */ /* 0x000fe4000f8e00ff */
[----:B------:R-:W-:Y:S02]  /*1640*/  UIMAD.WIDE.U32 UR10, UR7, UR8, URZ ;  /* 0x00000008070a72a5 */ /* 0x000fe4000f8e00ff */
[----:B------:R-:W-:Y:S02]  /*1650*/  UIMAD.WIDE.U32 UR16, UR6, UR8, URZ ;  /* 0x00000008061072a5 */ /* 0x000fe4000f8e00ff */
[----:B------:R-:W-:Y:S01]  /*1660*/  USEL UR5, UR30, UR5, !UP0 ;  /* 0x000000051e057287 */ /* 0x000fe2000c000000 */
[----:B------:R-:W-:Y:S02]  /*1670*/  UMOV UR4, UR13 ;  /* 0x0000000d00047c82 */ /* 0x000fe40008000000 */
[----:B------:R-:W-:Y:S01]  /*1680*/  UMOV UR10, UR11 ;  /* 0x0000000b000a7c82 */ /* 0x000fe20008000000 */
[----:B------:R-:W-:-:S02]  /*1690*/  USHF.R.U32.HI UR4, URZ, UR21, UR4 ;  /* 0x00000015ff047299 */ /* 0x000fc40008011604 */
[----:B------:R-:W-:Y:S01]  /*16a0*/  @UP2 USHF.R.U32.HI UR7, URZ, UR9, UR10 ;  /* 0x00000009ff072299 */ /* 0x000fe2000801160a */
[----:B------:R-:W-:Y:S01]  /*16b0*/  UMOV UR16, UR17 ;  /* 0x0000001100107c82 */ /* 0x000fe20008000000 */
[----:B------:R-:W-:Y:S02]  /*16c0*/  USEL UR4, UR31, UR4, !UP3 ;  /* 0x000000041f047287 */ /* 0x000fe4000d800000 */
[----:B------:R-:W-:Y:S02]  /*16d0*/  @UP2 USHF.R.U32.HI UR6, URZ, UR9, UR16 ;  /* 0x00000009ff062299 */ /* 0x000fe40008011610 */
[----:B------:R-:W-:Y:S02]  /*16e0*/  UIMAD UR7, UR7, UR19, URZ ;  /* 0x00000013070772a4 */ /* 0x000fe4000f8e02ff */
[----:B------:R-:W-:Y:S02]  /*16f0*/  UIMAD UR12, UR6, UR19, URZ ;  /* 0x00000013060c72a4 */ /* 0x000fe4000f8e02ff */
[----:B------:R-:W-:-:S02]  /*1700*/  UISETP.GE.AND UP0, UPT, UR4, UR7, UPT ;  /* 0x000000070400728c */ /* 0x000fc4000bf06270 */
[----:B------:R-:W-:Y:S02]  /*1710*/  UIMAD.WIDE.U32 UR10, UR4, UR8, URZ ;  /* 0x00000008040a72a5 */ /* 0x000fe4000f8e00ff */
[----:B------:R-:W-:Y:S02]  /*1720*/  UISETP.GE.OR UP0, UPT, UR5, UR12, UP0 ;  /* 0x0000000c0500728c */ /* 0x000fe40008706670 */
[----:B------:R-:W-:Y:S02]  /*1730*/  UIMAD.WIDE.U32 UR12, UR5, UR8, URZ ;  /* 0x00000008050c72a5 */ /* 0x000fe4000f8e00ff */
[----:B------:R-:W-:Y:S01]  /*1740*/  UIADD3 UR10, UPT, UPT, -UR4, URZ, URZ ;  /* 0x000000ff040a7290 */ /* 0x000fe2000fffe1ff */
[----:B------:R-:W-:Y:S01]  /*1750*/  UMOV UR8, UR11 ;  /* 0x0000000b00087c82 */ /* 0x000fe20008000000 */
[----:B------:R-:W-:Y:S02]  /*1760*/  UIADD3 UR11, UPT, UPT, -UR5, URZ, URZ ;  /* 0x000000ff050b7290 */ /* 0x000fe4000fffe1ff */
[----:B------:R-:W-:-:S03]  /*1770*/  USHF.R.U32.HI UR8, URZ, UR9, UR8 ;  /* 0x00000009ff087299 */ /* 0x000fc60008011608 */
[----:B------:R-:W-:Y:S01]  /*1780*/  @!UP0 UMOV UR7, UR13 ;  /* 0x0000000d00078c82 */ /* 0x000fe20008000000 */
[----:B------:R-:W-:Y:S02]  /*1790*/  UIMAD UR31, UR14, UR10, UR31 ;  /* 0x0000000a0e1f72a4 */ /* 0x000fe4000f8e021f */
[----:B------:R-:W-:Y:S02]  /*17a0*/  USEL UR8, UR4, UR8, !UP2 ;  /* 0x0000000804087287 */ /* 0x000fe4000d000000 */
[----:B------:R-:W-:Y:S02]  /*17b0*/  @!UP0 USHF.R.U32.HI UR7, URZ, UR9, UR7 ;  /* 0x00000009ff078299 */ /* 0x000fe40008011607 */
[----:B------:R-:W-:Y:S02]  /*17c0*/  UIADD3 UR9, UPT, UPT, -UR8, URZ, URZ ;  /* 0x000000ff08097290 */ /* 0x000fe4000fffe1ff */
[----:B------:R-:W-:Y:S02]  /*17d0*/  @!UP0 USEL UR7, UR5, UR7, !UP2 ;  /* 0x0000000705078287 */ /* 0x000fe4000d000000 */
[----:B------:R-:W-:-:S02]  /*17e0*/  UIMAD UR9, UR19, UR9, UR4 ;  /* 0x00000009130972a4 */ /* 0x000fc4000f8e0204 */
[----:B------:R-:W-:Y:S02]  /*17f0*/  @!UP0 UIADD3 UR8, UPT, UPT, UR8, -UR7, URZ ;  /* 0x8000000708088290 */ /* 0x000fe4000fffe0ff */
[----:B------:R-:W-:Y:S02]  /*1800*/  @!UP0 UIMAD UR6, UR9, UR6, UR7 ;  /* 0x00000006090682a4 */ /* 0x000fe4000f8e0207 */
[----:B------:R-:W-:Y:S02]  /*1810*/  @!UP0 UIMAD UR4, UR8, UR19, UR5 ;  /* 0x00000013080482a4 */ /* 0x000fe4000f8e0205 */
[----:B------:R-:W-:Y:S02]  /*1820*/  UIMAD UR30, UR20, UR11, UR30 ;  /* 0x0000000b141e72a4 */ /* 0x000fe4000f8e021e */
[----:B------:R-:W-:Y:S01]  /*1830*/  UIMAD UR31, UR4, UR14, UR31 ;  /* 0x0000000e041f72a4 */ /* 0x000fe2000f8e021f */
[----:B------:R-:W-:Y:S02]  /*1840*/  @!UP0 UMOV UR5, UR6 ;  /* 0x0000000600058c82 */ /* 0x000fe40008000000 */
[----:B------:R-:W-:-:S12]  /*1850*/  UIMAD UR30, UR5, UR20, UR30 ;  /* 0x00000014051e72a4 */ /* 0x000fd8000f8e021e */
.L_x_19:
[----:B------:R-:W-:Y:S02]  /*1860*/  UISETP.NE.AND UP2, UPT, UR24, 0x1, UPT ;  /* 0x000000011800788c */ /* 0x000fe4000bf45270 */
[----:B------:R-:W-:Y:S02]  /*1870*/  ULOP3.LUT UR22, UR22, 0xffff, URZ, 0xc0, !UPT ;  /* 0x0000ffff16167892 */ /* 0x000fe4000f8ec0ff */
[----:B------:R-:W-:Y:S02]  /*1880*/  UISETP.NE.AND UP0, UPT, UR18, 0x2, UPT ;  /* 0x000000021200788c */ /* 0x000fe4000bf05270 */
[----:B------:R-:W-:Y:S02]  /*1890*/  ULOP3.LUT UR23, UR23, 0x800, URZ, 0xc0, !UPT ;  /* 0x0000080017177892 */ /* 0x000fe4000f8ec0ff */
[----:B------:R-:W-:Y:S02]  /*18a0*/  ULOP3.LUT UR47, UR47, 0x40, URZ, 0xc0, !UPT ;  /* 0x000000402f2f7892 */ /* 0x000fe4000f8ec0ff */
[----:B------:R-:W-:Y:S01]  /*18b0*/  USHF.L.U32 UR22, UR25, UR22, URZ ;  /* 0x0000001619167299 */ /* 0x000fe200080006ff */
[----:B------:R-:W-:Y:S11]  /*18c0*/  BRA.U UP2, `(.L_x_20) ;  /* 0x0000000102407547 */ /* 0x000ff6000b800000 */
[----:B------:R-:W2:Y:S01]  /*18d0*/  LDCU.128 UR8, c[0x0][0xb10] ;  /* 0x00016200ff0877ac */ /* 0x000ea20008000c00 */
[----:B------:R-:W3:Y:S01]  /*18e0*/  LDCU UR12, c[0x0][0xb0c] ;  /* 0x00016180ff0c77ac */ /* 0x000ee20008000800 */
[----:B------:R-:W4:Y:S01]  /*18f0*/  LDCU UR13, c[0x0][0xb20] ;  /* 0x00016400ff0d77ac */ /* 0x000f220008000800 */
[----:B--2---:R-:W-:Y:S02]  /*1900*/  UIMAD.WIDE.U32 UR4, UR30, UR8, URZ ;  /* 0x000000081e0472a5 */ /* 0x004fe4000f8e00ff */
[----:B------:R-:W-:Y:S02]  /*1910*/  UIMAD.WIDE.U32 UR6, UR31, UR11, URZ ;  /* 0x0000000b1f0672a5 */ /* 0x000fe4000f8e00ff */
[----:B---3--:R-:W-:Y:S02]  /*1920*/  UISETP.NE.AND UP2, UPT, UR12, 0x1, UPT ;  /* 0x000000010c00788c */ /* 0x008fe4000bf45270 */
[----:B------:R-:W-:-:S03]  /*1930*/  USHF.R.U32.HI UR5, URZ, UR9, UR5 ;  /* 0x00000009ff057299 */ /* 0x000fc60008011605 */
[----:B------:R-:W-:Y:S01]  /*1940*/  UMOV UR4, UR7 ;  /* 0x0000000700047c82 */ /* 0x000fe20008000000 */
[----:B------:R-:W-:Y:S02]  /*1950*/  USEL UR5, UR30, UR5, !UP2 ;  /* 0x000000051e057287 */ /* 0x000fe4000d000000 */
[----:B------:R-:W-:Y:S02]  /*1960*/  UISETP.NE.AND UP2, UPT, UR10, 0x1, UPT ;  /* 0x000000010a00788c */ /* 0x000fe4000bf45270 */
[----:B----4-:R-:W-:-:S04]  /*1970*/  USHF.R.U32.HI UR4, URZ, UR13, UR4 ;  /* 0x0000000dff047299 */ /* 0x010fc80008011604 */
[----:B------:R-:W-:-:S04]  /*1980*/  USEL UR4, UR31, UR4, !UP2 ;  /* 0x000000041f047287 */ /* 0x000fc8000d000000 */
[----:B------:R-:W-:Y:S02]  /*1990*/  UIADD3 UR6, UPT, UPT, UR5, -UR4, URZ ;  /* 0x8000000405067290 */ /* 0x000fe4000fffe0ff */
[----:B------:R-:W-:Y:S02]  /*19a0*/  UIADD3 UR4, UPT, UPT, -UR5, UR4, URZ ;  /* 0x0000000405047290 */ /* 0x000fe4000fffe1ff */
[----:B------:R-:W-:Y:S02]  /*19b0*/  UIMAD UR31, UR6, UR10, UR31 ;  /* 0x0000000a061f72a4 */ /* 0x000fe4000f8e021f */
[----:B------:R-:W-:-:S12]  /*19c0*/  UIMAD UR30, UR4, UR12, UR30 ;  /* 0x0000000c041e72a4 */ /* 0x000fd8000f8e021e */
.L_x_20:
[----:B------:R-:W-:Y:S05]  /*19d0*/  BRA.U !UP6, `(.L_x_21) ;  /* 0x000000010e0c7547 */ /* 0x000fea000b800000 */
[----:B------:R-:W-:Y:S01]  /*19e0*/  UCGABAR_WAIT ;  /* 0x0000000000007dc7 */ /* 0x000fe20008000000 */
[----:B------:R-:W-:Y:S01]  /*19f0*/  CCTL.IVALL ;  /* 0x00000000ff00798f */ /* 0x000fe20002000000 */
[----:B------:R-:W-:Y:S05]  /*1a00*/  BRA `(.L_x_22) ;  /* 0x0000000000047947 */ /* 0x000fea0003800000 */
.L_x_21:
[----:B------:R-:W-:Y:S06]  /*1a10*/  BAR.SYNC.DEFER_BLOCKING 0x0 ;  /* 0x0000000000007b1d */ /* 0x000fec0000010000 */
.L_x_22:
[----:B------:R-:W-:Y:S05]  /*1a20*/  BRA.U UP0, `(.L_x_23) ;  /* 0x0000001d00f07547 */ /* 0x000fea000b800000 */
[----:B------:R-:W2:Y:S01]  /*1a30*/  LDCU UR6, c[0x0][0x38c] ;  /* 0x00007180ff0677ac */ /* 0x000ea20008000800 */
[----:B------:R-:W-:Y:S01]  /*1a40*/  PLOP3.LUT P1, PT, PT, PT, UP4, 0x80, 0x8 ;  /* 0x000000000008781c */ /* 0x000fe20003f2f048 */
[----:B------:R-:W-:Y:S01]  /*1a50*/  IMAD.MOV.U32 R12, RZ, RZ, 0x1 ;  /* 0x00000001ff0c7424 */ /* 0x000fe200078e00ff */
[----:B------:R-:W-:Y:S02]  /*1a60*/  ISETP.NE.AND P2, PT, R0, RZ, P3 ;  /* 0x000000ff0000720c */ /* 0x000fe40001f45270 */
[----:B------:R-:W-:Y:S02]  /*1a70*/  CS2R R10, SRZ ;  /* 0x00000000000a7805 */ /* 0x000fe4000001ff00 */
[----:B------:R-:W-:Y:S01]  /*1a80*/  PLOP3.LUT P1, PT, P1, PT, PT, 0x8, 0x80 ;  /* 0x000000000080781c */ /* 0x000fe20000f2e170 */
[----:B------:R-:W-:Y:S01]  /*1a90*/  IMAD.MOV.U32 R9, RZ, RZ, RZ ;  /* 0x000000ffff097224 */ /* 0x000fe200078e00ff */
[----:B------:R-:W3:Y:S01]  /*1aa0*/  LDCU UR39, c[0x0][0x370] ;  /* 0x00006e00ff2777ac */ /* 0x000ee20008000800 */
[----:B------:R-:W-:Y:S01]  /*1ab0*/  IMAD.MOV.U32 R8, RZ, RZ, 0x1 ;  /* 0x00000001ff087424 */ /* 0x000fe200078e00ff */
[----:B------:R-:W4:Y:S01]  /*1ac0*/  LDCU.64 UR26, c[0x0][0x348] ;  /* 0x00006900ff1a77ac */ /* 0x000f220008000a00 */
[----:B------:R-:W-:Y:S01]  /*1ad0*/  ULEA.HI UR44, UR23, UR47, URZ, 0x1a ;  /* 0x0000002f172c7291 */ /* 0x000fe2000f8fd0ff */
[----:B------:R-:W1:Y:S01]  /*1ae0*/  LDCU UR38, c[0x0][0x374] ;  /* 0x00006e80ff2677ac */ /* 0x000e620008000800 */
[----:B--2---:R-:W-:-:S02]  /*1af0*/  UIADD3 UR5, UPT, UPT, UR6, 0x3f, URZ ;  /* 0x0000003f06057890 */ /* 0x004fc4000fffe0ff */
[----:B------:R-:W-:Y:S02]  /*1b00*/  UIADD3 UR48, UPT, UPT, UR6, 0x7e, URZ ;  /* 0x0000007e06307890 */ /* 0x000fe4000fffe0ff */
[----:B------:R-:W-:Y:S01]  /*1b10*/  USHF.R.S32.HI UR4, URZ, 0x1f, UR5 ;  /* 0x0000001fff047899 */ /* 0x000fe20008011405 */
[----:B------:R-:W-:-:S03]  /*1b20*/  UMOV UR7, URZ ;  /* 0x000000ff00077c82 */ /* 0x000fc60008000000 */
[----:B------:R-:W-:Y:S02]  /*1b30*/  ULEA.HI UR4, UR4, UR5, URZ, 0x6 ;  /* 0x0000000504047291 */ /* 0x000fe4000f8f30ff */
[----:B------:R-:W-:Y:S02]  /*1b40*/  UIADD3 UR5, UPT, UPT, UR6, -0x1, URZ ;  /* 0xffffffff06057890 */ /* 0x000fe4000fffe0ff */
[----:B------:R-:W-:Y:S02]  /*1b50*/  USHF.R.S32.HI UR41, URZ, 0x6, UR4 ;  /* 0x00000006ff297899 */ /* 0x000fe40008011404 */
[----:B------:R-:W-:Y:S02]  /*1b60*/  UISETP.GE.U32.AND UP1, UPT, UR5, -0x7f, UPT ;  /* 0xffffff810500788c */ /* 0x000fe4000bf26070 */
[----:B------:R-:W-:-:S04]  /*1b70*/  UISETP.LT.U32.AND UP0, UPT, UR41, 0x1a, UPT ;  /* 0x0000001a2900788c */ /* 0x000fc8000bf01070 */
[----:B------:R-:W-:Y:S02]  /*1b80*/  USEL UR40, UR41, 0x1a, UP0 ;  /* 0x0000001a29287887 */ /* 0x000fe40008000000 */
[----:B------:R-:W-:Y:S02]  /*1b90*/  UISETP.NE.AND UP0, UPT, UR18, URZ, UPT ;  /* 0x000000ff1200728c */ /* 0x000fe4000bf05270 */
[----:B------:R-:W-:Y:S02]  /*1ba0*/  UIADD3 UR4, UPT, UPT, UR40, -0x1, URZ ;  /* 0xffffffff28047890 */ /* 0x000fe4000fffe0ff */
[----:B------:R-:W-:Y:S02]  /*1bb0*/  @UP1 UIADD3 UR4, UPT, UPT, UR40, URZ, URZ ;  /* 0x000000ff28041290 */ /* 0x000fe4000fffe0ff */
[----:B------:R-:W-:Y:S02]  /*1bc0*/  USEL UR24, UR43, 0x2, UP0 ;  /* 0x000000022b187887 */ /* 0x000fe40008000000 */
[----:B------:R-:W-:-:S02]  /*1bd0*/  UIADD3 UR45, UPT, UPT, UR41, -UR40, URZ ;  /* 0x80000028292d7290 */ /* 0x000fc4000fffe0ff */
[----:B------:R-:W-:Y:S02]  /*1be0*/  UIADD3 UR28, UPT, UPT, UR4, 0x1, URZ ;  /* 0x00000001041c7890 */ /* 0x000fe4000fffe0ff */
[----:B-1-34-:R-:W-:-:S12]  /*1bf0*/  UIADD3 UR43, UPT, UPT, -UR4, URZ, URZ ;  /* 0x000000ff042b7290 */ /* 0x01afd8000fffe1ff */
.L_x_43:
[----:B------:R-:W-:Y:S01]  /*1c00*/  UISETP.NE.AND UP0, UPT, UR46, URZ, UPT ;  /* 0x000000ff2e00728c */ /* 0x000fe2000bf05270 */
[----:B-1----:R-:W1:Y:S08]  /*1c10*/  S2UR UR46, SR_CgaCtaId ;  /* 0x00000000002e79c3 */ /* 0x002e700000008800 */
[----:B------:R-:W-:Y:S05]  /*1c20*/  BRA.U UP0, `(.L_x_24) ;  /* 0x0000000100347547 */ /* 0x000fea000b800000 */
[----:B------:R-:W2:Y:S01]  /*1c30*/  S2R R0, SR_CgaCtaId ;  /* 0x0000000000007919 */ /* 0x000ea20000008800 */
[----:B------:R-:W-:Y:S02]  /*1c40*/  MOV R3, 0x400 ;  /* 0x0000040000037802 */ /* 0x000fe40000000f00 */
[----:B------:R-:W-:Y:S02]  /*1c50*/  SHF.L.U32 R2, R8, 0x1f, RZ ;  /* 0x0000001f08027819 */ /* 0x000fe400000006ff */
[----:B--2---:R-:W-:-:S05]  /*1c60*/  LEA R0, R0, R3, 0x18 ;  /* 0x0000000300007211 */ /* 0x004fca00078ec0ff */
[----:B------:R-:W-:-:S04]  /*1c70*/  IMAD R3, R9, 0x8, R0 ;  /* 0x0000000809037824 */ /* 0x000fc800078e0200 */
[----:B------:R-:W2:Y:S02]  /*1c80*/  SYNCS.PHASECHK.TRANS64.TRYWAIT P0, [R3+URZ+0x240], R2 ;  /* 0x00024002030075a7 */ /* 0x000ea400080011ff */
[----:B--2---:R-:W-:Y:S05]  /*1c90*/  @!P0 BRA `(.L_x_25) ;  /* 0x00000070005c8947 */ /* 0x004fea0003800000 */
.L_x_146:
[----:B------:R-:W-:Y:S01]  /*1ca0*/  VIADD R9, R9, 0x1 ;  /* 0x0000000109097836 */ /* 0x000fe20000000000 */
[----:B------:R2:W-:Y:S04]  /*1cb0*/  SYNCS.ARRIVE.TRANS64.A1T0 RZ, [R3+URZ+0x230], RZ ;  /* 0x000230ff03ff79a7 */ /* 0x0005e800081000ff */
[----:B------:R-:W-:-:S04]  /*1cc0*/  ISETP.NE.AND P0, PT, R9, 0x2, PT ;  /* 0x000000020900780c */ /* 0x000fc80003f05270 */
[----:B------:R-:W-:Y:S02]  /*1cd0*/  SEL R9, R9, RZ, P0 ;  /* 0x000000ff09097207 */ /* 0x000fe40000000000 */
[----:B--2---:R-:W-:-:S04]  /*1ce0*/  SEL R3, RZ, 0x1, P0 ;  /* 0x00000001ff037807 */ /* 0x004fc80000000000 */
[----:B------:R-:W-:-:S07]  /*1cf0*/  LOP3.LUT R8, R8, R3, RZ, 0x3c, !PT ;  /* 0x0000000308087212 */ /* 0x000fce00078e3cff */
.L_x_24:
[----:B------:R-:W-:Y:S01]  /*1d00*/  UMOV UR6, 0x400 ;  /* 0x0000040000067882 */ /* 0x000fe20000000000 */
[----:B------:R-:W-:Y:S01]  /*1d10*/  UISETP.GE.U32.AND UP0, UPT, UR48, 0x7f, UPT ;  /* 0x0000007f3000788c */ /* 0x000fe2000bf06070 */
[----:B------:R-:W-:Y:S01]  /*1d20*/  SHF.L.U32 R0, R12, 0x1f, RZ ;  /* 0x0000001f0c007819 */ /* 0x000fe200000006ff */
[----:B-1----:R-:W-:Y:S02]  /*1d30*/  ULEA UR6, UR46, UR6, 0x18 ;  /* 0x000000062e067291 */ /* 0x002fe4000f8ec0ff */
[----:B------:R-:W-:Y:S02]  /*1d40*/  ULEA UR11, UR31, UR44, 0x7 ;  /* 0x0000002c1f0b7291 */ /* 0x000fe4000f8e38ff */
[----:B------:R-:W-:Y:S01]  /*1d50*/  ULEA UR4, UR7, UR6, 0x3 ;  /* 0x0000000607047291 */ /* 0x000fe2000f8e18ff */
[----:B------:R-:W-:-:S08]  /*1d60*/  UMOV UR13, URZ ;  /* 0x000000ff000d7c82 */ /* 0x000fd00008000000 */
[----:B------:R1:W2:Y:S01]  /*1d70*/  SYNCS.PHASECHK.TRANS64.TRYWAIT P0, [UR4+0xd0], R0 ;  /* 0x0000d000ff0075a7 */ /* 0x0002a20008001104 */
[----:B------:R-:W-:-:S04]  /*1d80*/  ULEA.HI UR4, UR30, UR30, URZ, 0x1 ;  /* 0x0000001e1e047291 */ /* 0x000fc8000f8f08ff */
[----:B------:R-:W-:-:S04]  /*1d90*/  USHF.L.U32 UR4, UR4, 0x6, URZ ;  /* 0x0000000604047899 */ /* 0x000fc800080006ff */
[----:B------:R-:W-:Y:S01]  /*1da0*/  ULOP3.LUT UR35, UR47, 0xffffff80, UR4, 0xf8, !UPT ;  /* 0xffffff802f237892 */ /* 0x000fe2000f8ef804 */
[----:B------:R-:W-:Y:S11]  /*1db0*/  BRA.U !UP0, `(.L_x_26) ;  /* 0x0000000108c47547 */ /* 0x000ff6000b800000 */
[----:B------:R-:W-:Y:S01]  /*1dc0*/  UMOV UR16, UR43 ;  /* 0x0000002b00107c82 */ /* 0x000fe20008000000 */
[----:B------:R-:W-:Y:S01]  /*1dd0*/  UMOV UR4, UR7 ;  /* 0x0000000700047c82 */ /* 0x000fe20008000000 */
[----:B------:R-:W-:-:S05]  /*1de0*/  UMOV UR34, URZ ;  /* 0x000000ff00227c82 */ /* 0x000fca0008000000 */
.L_x_32:
[----:B------:R-:W-:Y:S01]  /*1df0*/  ULEA UR33, UR4, UR6, 0x3 ;  /* 0x0000000604217291 */ /* 0x000fe2000f8e18ff */
[----:B------:R-:W-:Y:S01]  /*1e00*/  @P3 MOV R2, 0x4000 ;  /* 0x0000400000023802 */ /* 0x000fe20000000f00 */
[----:B--234-:R-:W-:Y:S10]  /*1e10*/  @P0 BRA `(.L_x_27) ;  /* 0x00000000000c0947 */ /* 0x01cff40003800000 */
[----:B------:R-:W-:-:S04]  /*1e20*/  SHF.L.U32 R3, R12, 0x1f, RZ ;  /* 0x0000001f0c037819 */ /* 0x000fc800000006ff */
[----:B------:R-:W2:Y:S02]  /*1e30*/  SYNCS.PHASECHK.TRANS64.TRYWAIT P0, [UR33+0xd0], R3 ;  /* 0x0000d003ff0075a7 */ /* 0x000ea40008001121 */
[----:B--2---:R-:W-:Y:S05]  /*1e40*/  @!P0 BRA `(.L_x_28) ;  /* 0x0000007000048947 */ /* 0x004fea0003800000 */
.L_x_27:
[----:B------:R2:W-:Y:S01]  /*1e50*/  @P3 SYNCS.ARRIVE.TRANS64 RZ, [UR33], R2 ;  /* 0x00000002ffff39a7 */ /* 0x0005e20008000021 */
[----:B------:R-:W-:Y:S02]  /*1e60*/  ULOP3.LUT UR5, UR24, 0x2, URZ, 0xfc, !UPT ;  /* 0x0000000218057892 */ /* 0x000fe4000f8efcff */
[----:B------:R-:W-:Y:S02]  /*1e70*/  UIADD3 UR16, UPT, UPT, UR16, 0x1, URZ ;  /* 0x0000000110107890 */ /* 0x000fe4000fffe0ff */
[----:B------:R-:W-:Y:S02]  /*1e80*/  UISETP.NE.AND UP0, UPT, UR5, 0x2, UPT ;  /* 0x000000020500788c */ /* 0x000fe4000bf05270 */
[----:B------:R-:W-:-:S07]  /*1e90*/  UISETP.NE.AND UP2, UPT, UR16, 0x1, UPT ;  /* 0x000000011000788c */ /* 0x000fce000bf45270 */
[----:B------:R-:W-:Y:S05]  /*1ea0*/  BRA.U UP0, `(.L_x_29) ;  /* 0x0000000100047547 */ /* 0x000fea000b800000 */
[----:B------:R-:W-:Y:S05]  /*1eb0*/  BPT.TRAP 0x1 ;  /* 0x000000040000795c */ /* 0x000fea0000300000 */
.L_x_29:
[----:B------:R-:W-:Y:S04]  /*1ec0*/  BSSY.RECONVERGENT B0, `(.L_x_30) ;  /* 0x0000003000007945 */ /* 0x000fe80003800200 */
[----:B------:R-:W-:Y:S05]  /*1ed0*/  @!P2 BRA `(.L_x_31) ;  /* 0x000000000004a947 */ /* 0x000fea0003800000 */
[----:B------:R-:W-:Y:S05]  /*1ee0*/  BPT.TRAP 0x1 ;  /* 0x000000040000795c */ /* 0x000fea0000300000 */
.L_x_31:
[----:B------:R-:W-:Y:S05]  /*1ef0*/  BSYNC.RECONVERGENT B0 ;  /* 0x0000000000007941 */ /* 0x000fea0003800200 */
.L_x_30:
[----:B------:R-:W-:Y:S02]  /*1f00*/  UIADD3 UR5, UPT, UPT, UR4, 0x1, URZ ;  /* 0x0000000104057890 */ /* 0x000fe4000fffe0ff */
[----:B------:R-:W-:Y:S02]  /*1f10*/  USHF.L.U32 UR32, UR4, 0xc, URZ ;  /* 0x0000000c04207899 */ /* 0x000fe400080006ff */
[----:B------:R-:W-:Y:S02]  /*1f20*/  UISETP.NE.AND UP0, UPT, UR5, 0x1a, UPT ;  /* 0x0000001a0500788c */ /* 0x000fe4000bf05270 */
[----:B------:R-:W-:Y:S02]  /*1f30*/  UIADD3 UR14, UP1, UPT, UR26, 0x80, URZ ;  /* 0x000000801a0e7890 */ /* 0x000fe4000ff3e0ff */
[----:B------:R-:W-:Y:S02]  /*1f40*/  USEL UR8, URZ, 0x1, UP0 ;  /* 0x00000001ff087887 */ /* 0x000fe40008000000 */
[----:B------:R-:W-:-:S02]  /*1f50*/  USEL UR7, UR5, URZ, UP0 ;  /* 0x000000ff05077287 */ /* 0x000fc40008000000 */
[----:B------:R-:W-:Y:S02]  /*1f60*/  UIADD3 UR4, UP0, UPT, UR26, 0x180, URZ ;  /* 0x000001801a047890 */ /* 0x000fe4000ff1e0ff */
[----:B------:R-:W-:Y:S01]  /*1f70*/  ULEA UR5, UR7, UR6, 0x3 ;  /* 0x0000000607057291 */ /* 0x000fe2000f8e18ff */
[----:B------:R-:W-:Y:S01]  /*1f80*/  LOP3.LUT R12, R12, UR8, RZ, 0x3c, !PT ;  /* 0x000000080c0c7c12 */ /* 0x000fe2000f8e3cff */
[----:B------:R-:W-:Y:S02]  /*1f90*/  ULOP3.LUT UR8, UR32, UR23, URZ, 0xfc, !UPT ;  /* 0x0000001720087292 */ /* 0x000fe4000f8efcff */
[----:B------:R-:W-:Y:S01]  /*1fa0*/  ULOP3.LUT UR33, UR33, 0xfefffff8, URZ, 0xc0, !UPT ;  /* 0xfefffff821217892 */ /* 0x000fe2000f8ec0ff */
[----:B-1----:R-:W-:Y:S01]  /*1fb0*/  SHF.L.U32 R0, R12, 0x1f, RZ ;  /* 0x0000001f0c007819 */ /* 0x002fe200000006ff */
[----:B------:R-:W-:Y:S02]  /*1fc0*/  UIADD3.X UR15, UPT, UPT, URZ, UR27, URZ, UP1, !UPT ;  /* 0x0000001bff0f7290 */ /* 0x000fe40008ffe4ff */
[----:B------:R-:W-:Y:S01]  /*1fd0*/  UIADD3 UR32, UPT, UPT, UR6, 0x4400, UR32 ;  /* 0x0000440006207890 */ /* 0x000fe2000fffe020 */
[----:B------:R3:W4:Y:S01]  /*1fe0*/  SYNCS.PHASECHK.TRANS64.TRYWAIT P0, [UR5+0xd0], R0 ;  /* 0x0000d000ff0075a7 */ /* 0x0007220008001105 */
[----:B------:R-:W-:-:S02]  /*1ff0*/  UIADD3 UR8, UPT, UPT, UR6, 0x1e400, UR8 ;  /* 0x0001e40006087890 */ /* 0x000fc4000fffe008 */
[----:B------:R-:W-:Y:S02]  /*2000*/  UIADD3.X UR5, UPT, UPT, URZ, UR27, URZ, UP0, !UPT ;  /* 0x0000001bff057290 */ /* 0x000fe400087fe4ff */
[----:B------:R-:W-:Y:S01]  /*2010*/  UPRMT UR13, URZ, 0x5410, UR22 ;  /* 0x00005410ff0d7896 */ /* 0x000fe20008000016 */
[----:B------:R-:W-:Y:S01]  /*2020*/  UMOV UR18, 0x0 ;  /* 0x0000000000127882 */ /* 0x000fe20000000000 */
[----:B------:R-:W-:Y:S01]  /*2030*/  UMOV UR19, 0x10000000 ;  /* 0x1000000000137882 */ /* 0x000fe20000000000 */
[----:B------:R-:W-:Y:S01]  /*2040*/  UMOV UR10, UR34 ;  /* 0x00000022000a7c82 */ /* 0x000fe20008000000 */
[----:B------:R-:W-:Y:S01]  /*2050*/  UMOV UR12, UR36 ;  /* 0x00000024000c7c82 */ /* 0x000fe20008000000 */
[----:B------:R-:W-:Y:S01]  /*2060*/  UMOV UR9, UR33 ;  /* 0x0000002100097c82 */ /* 0x000fe20008000000 */
[----:B------:R1:W-:Y:S03]  /*2070*/  UTMALDG.3D.2CTA [UR32], [UR14], desc[UR18] ;  /* 0x000012200e0075b4 */ /* 0x0003e60008211000 */
[----:B------:R2:W-:Y:S01]  /*2080*/  UTMALDG.3D.MULTICAST.2CTA [UR8], [UR4], UR13, desc[UR18] ;  /* 0x00001208040073b4 */ /* 0x0005e2000821180d */
[----:B-1----:R-:W-:Y:S01]  /*2090*/  UIADD3 UR34, UPT, UPT, UR34, 0x40, URZ ;  /* 0x0000004022227890 */ /* 0x002fe2000fffe0ff */
[----:B--2---:R-:W-:Y:S01]  /*20a0*/  UMOV UR13, UR28 ;  /* 0x0000001c000d7c82 */ /* 0x004fe20008000000 */
[----:B------:R-:W-:Y:S01]  /*20b0*/  UMOV UR4, UR7 ;  /* 0x0000000700047c82 */ /* 0x000fe20008000000 */
[----:B------:R-:W-:Y:S09]  /*20c0*/  BRA.U UP2, `(.L_x_32) ;  /* 0xfffffffd02487547 */ /* 0x000ff2000b83ffff */
.L_x_26:
[----:B------:R-:W-:Y:S01]  /*20d0*/  ULEA UR4, UR7, UR6, 0x3 ;  /* 0x0000000607047291 */ /* 0x000fe2000f8e18ff */
[----:B-1-3--:R-:W-:Y:S01]  /*20e0*/  SHF.L.U32 R0, R12, 0x1f, RZ ;  /* 0x0000001f0c007819 */ /* 0x00afe200000006ff */
[----:B------:R-:W-:Y:S01]  /*20f0*/  @!P1 SYNCS.ARRIVE.TRANS64.A1T0 RZ, [UR6+0x1c8], RZ ;  /* 0x0001c8ffffff99a7 */ /* 0x000fe20008100006 */
[----:B------:R-:W-:-:S06]  /*2100*/  UISETP.GT.AND UP0, UPT, UR41, UR40, UPT ;  /* 0x000000282900728c */ /* 0x000fcc000bf04270 */
[----:B--2-4-:R1:W2:Y:S03]  /*2110*/  SYNCS.PHASECHK.TRANS64.TRYWAIT P0, [UR4+0xd0], R0 ;  /* 0x0000d000ff0075a7 */ /* 0x0142a60008001104 */
[----:B------:R-:W-:Y:S05]  /*2120*/  BRA.U !UP0, `(.L_x_33) ;  /* 0x0000000108c47547 */ /* 0x000fea000b800000 */
[----:B------:R-:W-:Y:S01]  /*2130*/  UIADD3 UR25, UPT, UPT, UR45, UR13, URZ ;  /* 0x0000000d2d197290 */ /* 0x000fe2000fffe0ff */
[----:B------:R-:W-:-:S11]  /*2140*/  UMOV UR4, UR7 ;  /* 0x0000000700047c82 */ /* 0x000fd60008000000 */
.L_x_39:
[----:B------:R-:W-:Y:S01]  /*2150*/  ULEA UR17, UR4, UR6, 0x3 ;  /* 0x0000000604117291 */ /* 0x000fe2000f8e18ff */
[----:B--2---:R-:W-:Y:S01]  /*2160*/  @P3 MOV R2, 0x4000 ;  /* 0x0000400000023802 */ /* 0x004fe20000000f00 */
[----:B--2-4-:R-:W-:Y:S10]  /*2170*/  @P0 BRA `(.L_x_34) ;  /* 0x00000000000c0947 */ /* 0x014ff40003800000 */
[----:B------:R-:W-:-:S04]  /*2180*/  SHF.L.U32 R3, R12, 0x1f, RZ ;  /* 0x0000001f0c037819 */ /* 0x000fc800000006ff */
[----:B------:R-:W2:Y:S02]  /*2190*/  SYNCS.PHASECHK.TRANS64.TRYWAIT P0, [UR17+0xd0], R3 ;  /* 0x0000d003ff0075a7 */ /* 0x000ea40008001111 */
[----:B--2---:R-:W-:Y:S05]  /*21a0*/  @!P0 BRA `(.L_x_35) ;  /* 0x0000006c00448947 */ /* 0x004fea0003800000 */
.L_x_34:
[----:B------:R2:W-:Y:S01]  /*21b0*/  @P3 SYNCS.ARRIVE.TRANS64 RZ, [UR17], R2 ;  /* 0x00000002ffff39a7 */ /* 0x0005e20008000011 */
[----:B------:R-:W-:-:S04]  /*21c0*/  ULOP3.LUT UR5, UR24, 0x2, URZ, 0xfc, !UPT ;  /* 0x0000000218057892 */ /* 0x000fc8000f8efcff */
[----:B------:R-:W-:-:S09]  /*21d0*/  UISETP.NE.AND UP0, UPT, UR5, 0x2, UPT ;  /* 0x000000020500788c */ /* 0x000fd2000bf05270 */
[----:B------:R-:W-:Y:S05]  /*21e0*/  BRA.U UP0, `(.L_x_36) ;  /* 0x0000000100047547 */ /* 0x000fea000b800000 */
[----:B------:R-:W-:Y:S05]  /*21f0*/  BPT.TRAP 0x1 ;  /* 0x000000040000795c */ /* 0x000fea0000300000 */
.L_x_36:
[----:B------:R-:W-:Y:S04]  /*2200*/  BSSY.RECONVERGENT B0, `(.L_x_37) ;  /* 0x0000003000007945 */ /* 0x000fe80003800200 */
[----:B------:R-:W-:Y:S05]  /*2210*/  @!P2 BRA `(.L_x_38) ;  /* 0x000000000004a947 */ /* 0x000fea0003800000 */
[----:B------:R-:W-:Y:S05]  /*2220*/  BPT.TRAP 0x1 ;  /* 0x000000040000795c */ /* 0x000fea0000300000 */
.L_x_38:
[----:B------:R-:W-:Y:S05]  /*2230*/  BSYNC.RECONVERGENT B0 ;  /* 0x0000000000007941 */ /* 0x000fea0003800200 */
.L_x_37:
        /* <DEDUP_REMOVED lines=10> */
[----:B------:R-:W-:Y:S01]  /*22e0*/  USHF.L.U32 UR18, UR13, 0x6, URZ ;  /* 0x000000060d127899 */ /* 0x000fe200080006ff */
[----:B-1----:R-:W-:Y:S01]  /*22f0*/  SHF.L.U32 R0, R12, 0x1f, RZ ;  /* 0x0000001f0c007819 */ /* 0x002fe200000006ff */
[----:B------:R-:W-:Y:S02]  /*2300*/  ULOP3.LUT UR17, UR17, 0xfefffff8, URZ, 0xc0, !UPT ;  /* 0xfefffff811117892 */ /* 0x000fe4000f8ec0ff */
[----:B------:R-:W-:Y:S01]  /*2310*/  UIADD3 UR16, UPT, UPT, UR6, 0x4400, UR16 ;  /* 0x0000440006107890 */ /* 0x000fe2000fffe010 */
[----:B------:R3:W4:Y:S01]  /*2320*/  SYNCS.PHASECHK.TRANS64.TRYWAIT P0, [UR5+0xd0], R0 ;  /* 0x0000d000ff0075a7 */ /* 0x0007220008001105 */
[----:B------:R-:W-:-:S02]  /*2330*/  UIADD3.X UR5, UPT, UPT, URZ, UR27, URZ, UP1, !UPT ;  /* 0x0000001bff057290 */ /* 0x000fc40008ffe4ff */
[----:B------:R-:W-:Y:S02]  /*2340*/  UIADD3 UR8, UPT, UPT, UR6, 0x1e400, UR8 ;  /* 0x0001e40006087890 */ /* 0x000fe4000fffe008 */
[----:B------:R-:W-:Y:S02]  /*2350*/  UPRMT UR21, URZ, 0x5410, UR22 ;  /* 0x00005410ff157896 */ /* 0x000fe40008000016 */
[----:B------:R-:W-:Y:S01]  /*2360*/  UIADD3.X UR15, UPT, UPT, URZ, UR27, URZ, UP0, !UPT ;  /* 0x0000001bff0f7290 */ /* 0x000fe200087fe4ff */
[----:B------:R-:W-:Y:S01]  /*2370*/  UMOV UR30, 0x0 ;  /* 0x00000000001e7882 */ /* 0x000fe20000000000 */
[----:B------:R-:W-:Y:S01]  /*2380*/  UMOV UR31, 0x10000000 ;  /* 0x10000000001f7882 */ /* 0x000fe20000000000 */
[----:B------:R-:W-:Y:S01]  /*2390*/  UMOV UR19, UR35 ;  /* 0x0000002300137c82 */ /* 0x000fe20008000000 */
[----:B------:R-:W-:Y:S01]  /*23a0*/  UMOV UR20, UR36 ;  /* 0x0000002400147c82 */ /* 0x000fe20008000000 */
[----:B------:R-:W-:Y:S01]  /*23b0*/  UMOV UR12, UR36 ;  /* 0x00000024000c7c82 */ /* 0x000fe20008000000 */
[----:B------:R-:W-:Y:S01]  /*23c0*/  UMOV UR9, UR17 ;  /* 0x0000001100097c82 */ /* 0x000fe20008000000 */
[----:B------:R-:W-:Y:S01]  /*23d0*/  UMOV UR10, UR18 ;  /* 0x00000012000a7c82 */ /* 0x000fe20008000000 */
[----:B------:R1:W-:Y:S01]  /*23e0*/  UTMALDG.3D.2CTA [UR16], [UR4], desc[UR30] ;  /* 0x00001e10040075b4 */ /* 0x0003e20008211000 */
[----:B------:R-:W-:-:S04]  /*23f0*/  UIADD3 UR13, UPT, UPT, UR13, 0x1, URZ ;  /* 0x000000010d0d7890 */ /* 0x000fc8000fffe0ff */
[----:B------:R-:W-:Y:S01]  /*2400*/  UISETP.NE.AND UP0, UPT, UR13, UR25, UPT ;  /* 0x000000190d00728c */ /* 0x000fe2000bf05270 */
[----:B------:R3:W-:Y:S01]  /*2410*/  UTMALDG.3D.MULTICAST.2CTA [UR8], [UR14], UR21, desc[UR30] ;  /* 0x00001e080e0073b4 */ /* 0x0007e20008211815 */
[----:B-1----:R-:W-:-:S07]  /*2420*/  UMOV UR4, UR7 ;  /* 0x0000000700047c82 */ /* 0x002fce0008000000 */
[----:B---3--:R-:W-:Y:S05]  /*2430*/  BRA.U UP0, `(.L_x_39) ;  /* 0xfffffffd00447547 */ /* 0x008fea000b83ffff */
.L_x_33:
[C---:B------:R-:W-:Y:S01]  /*2440*/  LEA R3, R11.reuse, UR6, 0x3 ;  /* 0x000000060b037c11 */ /* 0x040fe2000f8e18ff */
[----:B------:R-:W-:Y:S01]  /*2450*/  NOP ;  /* 0x0000000000007918 */ /* 0x000fe20000000000 */
[----:B-1----:R-:W-:Y:S02]  /*2460*/  SHF.L.U32 R0, R10, 0x1f, RZ ;  /* 0x0000001f0a007819 */ /* 0x002fe400000006ff */
[----:B------:R-:W-:Y:S02]  /*2470*/  LEA R5, R11, UR6, 0x4 ;  /* 0x000000060b057c11 */ /* 0x000fe4000f8e20ff */
[----:B--2-4-:R-:W1:Y:S02]  /*2480*/  SYNCS.PHASECHK.TRANS64.TRYWAIT P0, [R3+URZ+0x1d0], R0 ;  /* 0x0001d000030075a7 */ /* 0x014e6400080011ff */
[----:B-1----:R-:W-:Y:S05]  /*2490*/  @!P0 BRA `(.L_x_40) ;  /* 0x0000006800a08947 */ /* 0x002fea0003800000 */
.L_x_149:
[----:B------:R-:W2:Y:S01]  /*24a0*/  LDS.128 R4, [R5+0x260] ;  /* 0x0002600005047984 */ /* 0x000ea20000000c00 */
[----:B------:R-:W-:Y:S01]  /*24b0*/  UISETP.GE.AND UP0, UPT, UR42, 0x1, UPT ;  /* 0x000000012a00788c */ /* 0x000fe2000bf06270 */
[----:B------:R-:W-:Y:S01]  /*24c0*/  @!PT LDS RZ, [RZ] ;  /* 0x00000000fffff984 */ /* 0x000fe20000000800 */
[----:B------:R-:W-:Y:S01]  /*24d0*/  @!PT LDS RZ, [RZ] ;  /* 0x00000000fffff984 */ /* 0x000fe20000000800 */
[----:B------:R-:W-:Y:S01]  /*24e0*/  @!PT LDS RZ, [RZ] ;  /* 0x00000000fffff984 */ /* 0x000fe20000000800 */
[----:B------:R-:W-:Y:S01]  /*24f0*/  @!PT LDS RZ, [RZ] ;  /* 0x00000000fffff984 */ /* 0x000fe20000000800 */
[----:B------:R3:W-:Y:S06]  /*2500*/  MEMBAR.ALL.CTA ;  /* 0x0000000000007992 */ /* 0x0007ec0000008000 */
[----:B---3--:R-:W3:Y:S01]  /*2510*/  FENCE.VIEW.ASYNC.S ;  /* 0x00000000000073c6 */ /* 0x008ee20000000000 */
[----:B--2---:R-:W-:-:S13]  /*2520*/  LOP3.LUT P0, RZ, R6, 0x1, RZ, 0xc0, !PT ;  /* 0x0000000106ff7812 */ /* 0x004fda000780c0ff */
[----:B---3--:R-:W-:Y:S01]  /*2530*/  VOTEU.ANY UP1, P0 ;  /* 0x0000000000ff7886 */ /* 0x008fe20000020100 */
[----:B------:R-:W-:-:S13]  /*2540*/  PLOP3.LUT P0, PT, PT, PT, UP1, 0x80, 0x8 ;  /* 0x000000000008781c */ /* 0x000fda0003f0f018 */
[----:B-1----:R-:W-:Y:S02]  /*2550*/  @P0 LOP3.LUT R0, R5, 0xffff, RZ, 0xc0, !PT ;  /* 0x0000ffff05000812 */ /* 0x002fe400078ec0ff */
[----:B------:R-:W-:Y:S02]  /*2560*/  @P0 MOV R2, R4 ;  /* 0x0000000400020202 */ /* 0x000fe40000000f00 */
[----:B------:R-:W-:Y:S01]  /*2570*/  @P0 R2UR UR5, R0 ;  /* 0x00000000000502ca */ /* 0x000fe200000e0000 */
[----:B------:R-:W-:Y:S01]  /*2580*/  VIADD R0, R3, 0x1e0 ;  /* 0x000001e003007836 */ /* 0x000fe20000000000 */
[----:B------:R-:W-:Y:S02]  /*2590*/  @P0 SHF.R.U32.HI R4, RZ, 0x10, R5 ;  /* 0x00000010ff040819 */ /* 0x000fe40000011605 */
[----:B------:R-:W-:Y:S02]  /*25a0*/  @P0 R2UR UR8, R2 ;  /* 0x00000000020802ca */ /* 0x000fe400000e0000 */
[----:B------:R-:W-:-:S02]  /*25b0*/  PRMT R0, RZ, 0x654, R0 ;  /* 0x00000654ff007816 */ /* 0x000fc40000000000 */
[----:B------:R-:W-:Y:S02]  /*25c0*/  @P0 R2UR UR4, R4 ;  /* 0x00000000040402ca */ /* 0x000fe400000e0000 */
[----:B------:R1:W-:Y:S03]  /*25d0*/  SYNCS.ARRIVE.TRANS64.RED.A1T0 RZ, [R0+URZ], RZ ;  /* 0x000000ff00ff79a7 */ /* 0x0003e600081004ff */
[----:B------:R-:W-:-:S04]  /*25e0*/  @UP1 UMOV UR29, UR5 ;  /* 0x00000005001d1c82 */ /* 0x000fc80008000000 */
[----:B------:R-:W-:-:S04]  /*25f0*/  @UP1 UMOV UR37, UR8 ;  /* 0x0000000800251c82 */ /* 0x000fc80008000000 */
[----:B------:R-:W-:Y:S01]  /*2600*/  @UP1 UMOV UR36, UR4 ;  /* 0x0000000400241c82 */ /* 0x000fe20008000000 */
[----:B------:R-:W-:Y:S05]  /*2610*/  BRA.U !UP0, `(.L_x_41) ;  /* 0x0000000108d47547 */ /* 0x000fea000b800000 */
[----:B------:R-:W2:Y:S01]  /*2620*/  LDCU.128 UR12, c[0x0][0xb10] ;  /* 0x00016200ff0c77ac */ /* 0x000ea20008000c00 */
[----:B------:R-:W3:Y:S01]  /*2630*/  LDCU UR30, c[0x0][0xb20] ;  /* 0x00016400ff1e77ac */ /* 0x000ee20008000800 */
[----:B------:R-:W4:Y:S01]  /*2640*/  LDCU UR25, c[0x0][0xb0c] ;  /* 0x00016180ff1977ac */ /* 0x000f220008000800 */
[----:B------:R-:W1:Y:S01]  /*2650*/  LDCU.64 UR10, c[0x0][0xb28] ;  /* 0x00016500ff0a77ac */ /* 0x000e620008000a00 */
[----:B------:R-:W-:Y:S02]  /*2660*/  UISETP.NE.AND UP3, UPT, UR42, 0x1, UPT ;  /* 0x000000012a00788c */ /* 0x000fe4000bf65270 */
[----:B--2---:R-:W-:Y:S02]  /*2670*/  UIMAD.WIDE.U32 UR8, UR38, UR15, URZ ;  /* 0x0000000f260872a5 */ /* 0x004fe4000f8e00ff */
[----:B------:R-:W-:Y:S02]  /*2680*/  UIMAD.WIDE.U32 UR4, UR39, UR12, URZ ;  /* 0x0000000c270472a5 */ /* 0x000fe4000f8e00ff */
[----:B------:R-:W-:-:S02]  /*2690*/  UISETP.NE.AND UP0, UPT, UR14, 0x1, UPT ;  /* 0x000000010e00788c */ /* 0x000fc4000bf05270 */
[----:B------:R-:W-:Y:S01]  /*26a0*/  UIMAD.WIDE.U32 UR20, UR29, UR15, URZ ;  /* 0x0000000f1d1472a5 */ /* 0x000fe2000f8e00ff */
[----:B------:R-:W-:Y:S02]  /*26b0*/  UMOV UR8, UR9 ;  /* 0x0000000900087c82 */ /* 0x000fe40008000000 */
[----:B------:R-:W-:Y:S01]  /*26c0*/  UMOV UR4, UR5 ;  /* 0x0000000500047c82 */ /* 0x000fe20008000000 */
[----:B---3--:R-:W-:Y:S02]  /*26d0*/  USHF.R.U32.HI UR8, URZ, UR30, UR8 ;  /* 0x0000001eff087299 */ /* 0x008fe40008011608 */
[----:B----4-:R-:W-:Y:S02]  /*26e0*/  UISETP.NE.AND UP2, UPT, UR25, 0x1, UPT ;  /* 0x000000011900788c */ /* 0x010fe4000bf45270 */
[----:B------:R-:W-:Y:S02]  /*26f0*/  USHF.R.U32.HI UR4, URZ, UR13, UR4 ;  /* 0x0000000dff047299 */ /* 0x000fe40008011604 */
[----:B------:R-:W-:-:S02]  /*2700*/  USEL UR5, UR38, UR8, !UP0 ;  /* 0x0000000826057287 */ /* 0x000fc4000c000000 */
[----:B------:R-:W-:Y:S02]  /*2710*/  USEL UR8, UR39, UR4, !UP2 ;  /* 0x0000000427087287 */ /* 0x000fe4000d000000 */
[----:B-1----:R-:W-:Y:S01]  /*2720*/  UIMAD.WIDE.U32 UR16, UR5, UR10, URZ ;  /* 0x0000000a051072a5 */ /* 0x002fe2000f8e00ff */
[----:B------:R-:W-:Y:S01]  /*2730*/  UMOV UR4, UR21 ;  /* 0x0000001500047c82 */ /* 0x000fe20008000000 */
[----:B------:R-:W-:Y:S02]  /*2740*/  UIMAD.WIDE.U32 UR18, UR37, UR12, URZ ;  /* 0x0000000c251272a5 */ /* 0x000fe4000f8e00ff */
[----:B------:R-:W-:-:S03]  /*2750*/  UIMAD.WIDE.U32 UR20, UR8, UR10, URZ ;  /* 0x0000000a081472a5 */ /* 0x000fc6000f8e00ff */
[----:B------:R-:W-:Y:S01]  /*2760*/  UMOV UR16, UR17 ;  /* 0x0000001100107c82 */ /* 0x000fe20008000000 */
[----:B------:R-:W-:Y:S02]  /*2770*/  USHF.R.U32.HI UR4, URZ, UR30, UR4 ;  /* 0x0000001eff047299 */ /* 0x000fe40008011604 */
[----:B------:R-:W-:Y:S01]  /*2780*/  @UP3 USHF.R.U32.HI UR5, URZ, UR11, UR16 ;  /* 0x0000000bff053299 */ /* 0x000fe20008011610 */
[----:B------:R-:W-:Y:S01]  /*2790*/  UMOV UR18, UR19 ;  /* 0x0000001300127c82 */ /* 0x000fe20008000000 */
[----:B------:R-:W-:Y:S01]  /*27a0*/  UMOV UR20, UR21 ;  /* 0x0000001500147c82 */ /* 0x000fe20008000000 */
[----:B------:R-:W-:Y:S02]  /*27b0*/  USHF.R.U32.HI UR13, URZ, UR13, UR18 ;  /* 0x0000000dff0d7299 */ /* 0x000fe40008011612 */
[----:B------:R-:W-:Y:S02]  /*27c0*/  USEL UR4, UR29, UR4, !UP0 ;  /* 0x000000041d047287 */ /* 0x000fe4000c000000 */
[----:B------:R-:W-:-:S02]  /*27d0*/  @UP3 USHF.R.U32.HI UR8, URZ, UR11, UR20 ;  /* 0x0000000bff083299 */ /* 0x000fc40008011614 */
[----:B------:R-:W-:Y:S02]  /*27e0*/  UIMAD UR9, UR42, UR5, URZ ;  /* 0x000000052a0972a4 */ /* 0x000fe4000f8e02ff */
[----:B------:R-:W-:Y:S02]  /*27f0*/  USEL UR5, UR37, UR13, !UP2 ;  /* 0x0000000d25057287 */ /* 0x000fe4000d000000 */
[----:B------:R-:W-:Y:S02]  /*2800*/  UIMAD UR12, UR42, UR8, URZ ;  /* 0x000000082a0c72a4 */ /* 0x000fe4000f8e02ff */
[----:B------:R-:W-:Y:S02]  /*2810*/  UISETP.GE.AND UP0, UPT, UR4, UR9, UPT ;  /* 0x000000090400728c */ /* 0x000fe4000bf06270 */
[----:B------:R-:W-:Y:S02]  /*2820*/  UIMAD.WIDE.U32 UR16, UR4, UR10, URZ ;  /* 0x0000000a041072a5 */ /* 0x000fe4000f8e00ff */
[----:B------:R-:W-:-:S02]  /*2830*/  UISETP.GE.OR UP0, UPT, UR5, UR12, UP0 ;  /* 0x0000000c0500728c */ /* 0x000fc40008706670 */
        /* <DEDUP_REMOVED lines=19> */
.L_x_41:
[----:B------:R-:W2:Y:S02]  /*2970*/  LDCU UR4, c[0x0][0xb30] ;  /* 0x00016600ff0477ac */ /* 0x000ea40008000800 */
[----:B--2---:R-:W-:-:S09]  /*2980*/  UISETP.NE.AND UP0, UPT, UR4, 0x1, UPT ;  /* 0x000000010400788c */ /* 0x004fd2000bf05270 */
[----:B------:R-:W-:Y:S05]  /*2990*/  BRA.U UP0, `(.L_x_42) ;  /* 0x0000000100447547 */ /* 0x000fea000b800000 */
[----:B------:R-:W2:Y:S01]  /*29a0*/  LDCU.128 UR12, c[0x0][0xb10] ;  /* 0x00016200ff0c77ac */ /* 0x000ea20008000c00 */
[----:B------:R-:W3:Y:S01]  /*29b0*/  LDCU UR10, c[0x0][0xb0c] ;  /* 0x00016180ff0a77ac */ /* 0x000ee20008000800 */
[----:B------:R-:W4:Y:S01]  /*29c0*/  LDCU UR11, c[0x0][0xb20] ;  /* 0x00016400ff0b77ac */ /* 0x000f220008000800 */
[----:B--2---:R-:W-:Y:S02]  /*29d0*/  UIMAD.WIDE.U32 UR8, UR37, UR12, URZ ;  /* 0x0000000c250872a5 */ /* 0x004fe4000f8e00ff */
[----:B------:R-:W-:Y:S02]  /*29e0*/  UIMAD.WIDE.U32 UR4, UR29, UR15, URZ ;  /* 0x0000000f1d0472a5 */ /* 0x000fe4000f8e00ff */
[----:B---3--:R-:W-:Y:S02]  /*29f0*/  UISETP.NE.AND UP2, UPT, UR10, 0x1, UPT ;  /* 0x000000010a00788c */ /* 0x008fe4000bf45270 */
[----:B------:R-:W-:Y:S01]  /*2a00*/  UISETP.NE.AND UP0, UPT, UR14, 0x1, UPT ;  /* 0x000000010e00788c */ /* 0x000fe2000bf05270 */
[----:B------:R-:W-:-:S02]  /*2a10*/  UMOV UR8, UR9 ;  /* 0x0000000900087c82 */ /* 0x000fc40008000000 */
[----:B------:R-:W-:Y:S01]  /*2a20*/  UMOV UR4, UR5 ;  /* 0x0000000500047c82 */ /* 0x000fe20008000000 */
[----:B------:R-:W-:Y:S02]  /*2a30*/  USHF.R.U32.HI UR13, URZ, UR13, UR8 ;  /* 0x0000000dff0d7299 */ /* 0x000fe40008011608 */
[----:B----4-:R-:W-:Y:S02]  /*2a40*/  USHF.R.U32.HI UR4, URZ, UR11, UR4 ;  /* 0x0000000bff047299 */ /* 0x010fe40008011604 */
[----:B------:R-:W-:Y:S02]  /*2a50*/  USEL UR5, UR37, UR13, !UP2 ;  /* 0x0000000d25057287 */ /* 0x000fe4000d000000 */
[----:B------:R-:W-:-:S04]  /*2a60*/  USEL UR4, UR29, UR4, !UP0 ;  /* 0x000000041d047287 */ /* 0x000fc8000c000000 */
[----:B------:R-:W-:Y:S02]  /*2a70*/  UIADD3 UR8, UPT, UPT, UR5, -UR4, URZ ;  /* 0x8000000405087290 */ /* 0x000fe4000fffe0ff */
[----:B------:R-:W-:Y:S02]  /*2a80*/  UIADD3 UR4, UPT, UPT, -UR5, UR4, URZ ;  /* 0x0000000405047290 */ /* 0x000fe4000fffe1ff */
[----:B------:R-:W-:Y:S02]  /*2a90*/  UIMAD UR29, UR8, UR14, UR29 ;  /* 0x0000000e081d72a4 */ /* 0x000fe4000f8e021d */
[----:B------:R-:W-:-:S12]  /*2aa0*/  UIMAD UR37, UR4, UR10, UR37 ;  /* 0x0000000a042572a4 */ /* 0x000fd8000f8e0225 */
.L_x_42:
[----:B------:R-:W-:Y:S01]  /*2ab0*/  VIADD R11, R11, 0x1 ;  /* 0x000000010b0b7836 */ /* 0x000fe20000000000 */
[----:B------:R-:W-:Y:S01]  /*2ac0*/  R2UR UR4, R88 ;  /* 0x00000000580472ca */ /* 0x000fe200000e0000 */
[----:B------:R-:W-:Y:S01]  /*2ad0*/  UIADD3 UR30, UPT, UPT, UR37, UR63, URZ ;  /* 0x0000003f251e7290 */ /* 0x000fe2000fffe0ff */
[----:B------:R-:W-:Y:S02]  /*2ae0*/  PLOP3.LUT P1, PT, PT, PT, PT, 0x80, 0x8 ;  /* 0x000000000008781c */ /* 0x000fe40003f2f070 */
[----:B------:R-:W-:-:S04]  /*2af0*/  ISETP.NE.AND P0, PT, R11, 0x2, PT ;  /* 0x000000020b00780c */ /* 0x000fc80003f05270 */
[----:B------:R-:W-:Y:S02]  /*2b00*/  SEL R3, RZ, 0x1, P0 ;  /* 0x00000001ff037807 */ /* 0x000fe40000000000 */
[----:B------:R-:W-:Y:S02]  /*2b10*/  SEL R11, R11, RZ, P0 ;  /* 0x000000ff0b0b7207 */ /* 0x000fe40000000000 */
[----:B------:R-:W-:Y:S01]  /*2b20*/  LOP3.LUT R10, R10, R3, RZ, 0x3c, !PT ;  /* 0x000000030a0a7212 */ /* 0x000fe200078e3cff */
[----:B------:R-:W-:Y:S01]  /*2b30*/  UIADD3 UR31, UPT, UPT, UR29, UR4, URZ ;  /* 0x000000041d1f7290 */ /* 0x000fe2000fffe0ff */
[----:B------:R-:W-:Y:S11]  /*2b40*/  BRA.U UP1, `(.L_x_43) ;  /* 0xfffffff1012c7547 */ /* 0x000ff6000b83ffff */
[----:B------:R-:W-:Y:S01]  /*2b50*/  UIADD3 UR8, UPT, UPT, UR6, 0xd0, URZ ;  /* 0x000000d006087890 */ /* 0x000fe2000fffe0ff */
[----:B------:R-:W-:-:S03]  /*2b60*/  SHF.L.U32 R3, R12, 0x1f, RZ ;  /* 0x0000001f0c037819 */ /* 0x000fc600000006ff */
[----:B------:R-:W-:-:S09]  /*2b70*/  ULEA UR4, UR7, UR8, 0x3 ;  /* 0x0000000807047291 */ /* 0x000fd2000f8e18ff */
[----:B------:R-:W2:Y:S02]  /*2b80*/  SYNCS.PHASECHK.TRANS64.TRYWAIT P0, [UR4], R3 ;  /* 0x00000003ff0075a7 */ /* 0x000ea40008001104 */
[----:B--2---:R-:W-:Y:S05]  /*2b90*/  @!P0 BRA `(.L_x_44) ;  /* 0x0000006000f48947 */ /* 0x004fea0003800000 */
.L_x_151:
[----:B------:R-:W-:-:S04]  /*2ba0*/  UIADD3 UR4, UPT, UPT, UR7, 0x1, URZ ;  /* 0x0000000107047890 */ /* 0x000fc8000fffe0ff */
[----:B------:R-:W-:-:S04]  /*2bb0*/  UISETP.NE.AND UP0, UPT, UR4, 0x1a, UPT ;  /* 0x0000001a0400788c */ /* 0x000fc8000bf05270 */
[----:B------:R-:W-:Y:S02]  /*2bc0*/  USEL UR6, URZ, 0x1, UP0 ;  /* 0x00000001ff067887 */ /* 0x000fe40008000000 */
[----:B------:R-:W-:-:S04]  /*2bd0*/  USEL UR4, UR4, URZ, UP0 ;  /* 0x000000ff04047287 */ /* 0x000fc80008000000 */
[----:B------:R-:W-:Y:S01]  /*2be0*/  ULEA UR5, UR4, UR8, 0x3 ;  /* 0x0000000804057291 */ /* 0x000fe2000f8e18ff */
[----:B------:R-:W-:-:S04]  /*2bf0*/  LOP3.LUT R2, R12, UR6, RZ, 0x3c, !PT ;  /* 0x000000060c027c12 */ /* 0x000fc8000f8e3cff */
[----:B-1----:R-:W-:-:S04]  /*2c00*/  SHF.L.U32 R3, R2, 0x1f, RZ ;  /* 0x0000001f02037819 */ /* 0x002fc800000006ff */
[----:B------:R-:W1:Y:S02]  /*2c10*/  SYNCS.PHASECHK.TRANS64.TRYWAIT P0, [UR5], R3 ;  /* 0x00000003ff0075a7 */ /* 0x000e640008001105 */
[----:B-1----:R-:W-:Y:S05]  /*2c20*/  @!P0 BRA `(.L_x_45) ;  /* 0x0000006000e88947 */ /* 0x002fea0003800000 */
.L_x_153:
        /* <DEDUP_REMOVED lines=9> */
.L_x_155:
        /* <DEDUP_REMOVED lines=9> */
.L_x_157:
        /* <DEDUP_REMOVED lines=9> */
.L_x_159:
        /* <DEDUP_REMOVED lines=9> */
.L_x_161:
        /* <DEDUP_REMOVED lines=9> */
.L_x_163:
        /* <DEDUP_REMOVED lines=9> */
.L_x_165:
        /* <DEDUP_REMOVED lines=9> */
.L_x_167:
        /* <DEDUP_REMOVED lines=9> */
.L_x_169:
        /* <DEDUP_REMOVED lines=9> */
.L_x_171:
        /* <DEDUP_REMOVED lines=9> */
.L_x_173:
        /* <DEDUP_REMOVED lines=9> */
.L_x_175:
        /* <DEDUP_REMOVED lines=9> */
.L_x_177:
        /* <DEDUP_REMOVED lines=9> */
.L_x_179:
        /* <DEDUP_REMOVED lines=9> */
.L_x_181:
        /* <DEDUP_REMOVED lines=9> */
.L_x_183:
        /* <DEDUP_REMOVED lines=9> */
.L_x_185:
        /* <DEDUP_REMOVED lines=9> */
.L_x_187:
        /* <DEDUP_REMOVED lines=9> */
.L_x_189:
        /* <DEDUP_REMOVED lines=9> */
.L_x_191:
        /* <DEDUP_REMOVED lines=9> */
.L_x_193:
        /* <DEDUP_REMOVED lines=9> */
.L_x_195:
        /* <DEDUP_REMOVED lines=9> */
.L_x_197:
        /* <DEDUP_REMOVED lines=9> */
.L_x_199:
[----:B------:R-:W-:-:S04]  /*3920*/  UIADD3 UR4, UPT, UPT, UR4, 0x1, URZ ;  /* 0x0000000104047890 */ /* 0x000fc8000fffe0ff */
[----:B------:R-:W-:-:S04]  /*3930*/  UISETP.NE.AND UP0, UPT, UR4, 0x1a, UPT ;  /* 0x0000001a0400788c */ /* 0x000fc8000bf05270 */
[----:B------:R-:W-:Y:S02]  /*3940*/  USEL UR5, URZ, 0x1, UP0 ;  /* 0x00000001ff057887 */ /* 0x000fe40008000000 */
[----:B------:R-:W-:-:S04]  /*3950*/  USEL UR4, UR4, URZ, UP0 ;  /* 0x000000ff04047287 */ /* 0x000fc80008000000 */
[----:B------:R-:W-:Y:S01]  /*3960*/  ULEA UR4, UR4, UR8, 0x3 ;  /* 0x0000000804047291 */ /* 0x000fe2000f8e18ff */
[----:B-1----:R-:W-:-:S04]  /*3970*/  LOP3.LUT R3, R2, UR5, RZ, 0x3c, !PT ;  /* 0x0000000502037c12 */ /* 0x002fc8000f8e3cff */
[----:B------:R-:W-:Y:S01]  /*3980*/  SHF.L.U32 R3, R3, 0x1f, RZ ;  /* 0x0000001f03037819 */ /* 0x000fe200000006ff */
[----:B------:R-:W-:-:S07]  /*3990*/  IMAD.U32 R0, RZ, RZ, UR4 ;  /* 0x00000004ff007e24 */ /* 0x000fce000f8e00ff */
.L_x_69:
[----:B-1----:R1:W2:Y:S02]  /*39a0*/  SYNCS.PHASECHK.TRANS64.TRYWAIT P0, [R0+URZ], R3 ;  /* 0x00000003000075a7 */ /* 0x0022a400080011ff */
[----:B--2---:R-:W-:Y:S05]  /*39b0*/  @!P0 NANOSLEEP.SYNCS 0x989680 ;  /* 0x009896800000895d */ /* 0x004fea0003900000 */
[----:B------:R-:W2:Y:S02]  /*39c0*/  @!P0 SYNCS.PHASECHK.TRANS64 P0, [R0+URZ], R3 ;  /* 0x00000003000085a7 */ /* 0x000ea400080010ff */
[----:B--2---:R-:W-:Y:S05]  /*39d0*/  @P0 EXIT ;  /* 0x000000000000094d */ /* 0x004fea0003800000 */
[----:B------:R-:W-:Y:S05]  /*39e0*/  BRA `(.L_x_69) ;  /* 0xfffffffc00ec7947 */ /* 0x000fea000383ffff */
.L_x_23:
[----:B------:R-:W-:-:S04]  /*39f0*/  UISETP.NE.AND UP0, UPT, UR46, URZ, UPT ;  /* 0x000000ff2e00728c */ /* 0x000fc8000bf05270 */
[----:B------:R-:W-:-:S09]  /*3a00*/  UISETP.NE.OR UP0, UPT, UR18, 0x1, UP0 ;  /* 0x000000011200788c */ /* 0x000fd20008705670 */
[----:B------:R-:W-:Y:S05]  /*3a10*/  BRA.U UP0, `(.L_x_70) ;  /* 0x0000000500487547 */ /* 0x000fea000b800000 */
[----:B------:R-:W-:Y:S01]  /*3a20*/  ISETP.GE.U32.AND P2, PT, R0, 0x4, PT ;  /* 0x000000040000780c */ /* 0x000fe20003f46070 */
[----:B------:R-:W-:Y:S01]  /*3a30*/  IMAD.MOV.U32 R12, RZ, RZ, 0x1 ;  /* 0x00000001ff0c7424 */ /* 0x000fe200078e00ff */
[----:B------:R-:W-:Y:S02]  /*3a40*/  CS2R R10, SRZ ;  /* 0x00000000000a7805 */ /* 0x000fe4000001ff00 */
[----:B------:R-:W-:Y:S01]  /*3a50*/  CS2R R8, SRZ ;  /* 0x0000000000087805 */ /* 0x000fe2000001ff00 */
[----:B------:R-:W-:Y:S01]  /*3a60*/  UMOV UR6, 0x400 ;  /* 0x0000040000067882 */ /* 0x000fe20000000000 */
[----:B------:R-:W-:Y:S01]  /*3a70*/  UMOV UR5, URZ ;  /* 0x000000ff00057c82 */ /* 0x000fe20008000000 */
[----:B------:R-:W-:-:S12]  /*3a80*/  ULEA UR6, UR46, UR6, 0x18 ;  /* 0x000000062e067291 */ /* 0x000fd8000f8ec0ff */
.L_x_74:
[----:B------:R-:W-:Y:S02]  /*3a90*/  LEA R2, R8, UR6, 0x3 ;  /* 0x0000000608027c11 */ /* 0x000fe4000f8e18ff */
[----:B------:R-:W-:-:S03]  /*3aa0*/  SHF.L.U32 R5, R9, 0x1f, RZ ;  /* 0x0000001f09057819 */ /* 0x000fc600000006ff */
[----:B------:R-:W-:Y:S01]  /*3ab0*/  VIADD R4, R2, 0x240 ;  /* 0x0000024002047836 */ /* 0x000fe20000000000 */
[----:B------:R-:W2:Y:S02]  /*3ac0*/  SYNCS.PHASECHK.TRANS64.TRYWAIT P0, [R2+URZ+0x230], R5 ;  /* 0x00023005020075a7 */ /* 0x000ea400080011ff */
[----:B--2---:R-:W-:Y:S05]  /*3ad0*/  @!P0 BRA `(.L_x_71) ;  /* 0x0000005c007c8947 */ /* 0x004fea0003800000 */
.L_x_200:
[----:B------:R-:W-:Y:S01]  /*3ae0*/  ULEA UR4, UR5, UR6, 0x3 ;  /* 0x0000000605047291 */ /* 0x000fe2000f8e18ff */
[----:B------:R-:W-:Y:S02]  /*3af0*/  PRMT R4, RZ, 0x654, R4 ;  /* 0x00000654ff047816 */ /* 0x000fe40000000004 */
[----:B--2---:R-:W-:Y:S01]  /*3b00*/  SHF.L.U32 R5, R12, 0x1f, RZ ;  /* 0x0000001f0c057819 */ /* 0x004fe200000006ff */
[----:B------:R-:W-:Y:S01]  /*3b10*/  UIADD3 UR7, UPT, UPT, UR4, 0x1d0, URZ ;  /* 0x000001d004077890 */ /* 0x000fe2000fffe0ff */
[----:B------:R2:W-:Y:S05]  /*3b20*/  SYNCS.ARRIVE.TRANS64.RED.A1T0 RZ, [R4+URZ], RZ ;  /* 0x000000ff04ff79a7 */ /* 0x0005ea00081004ff */
[----:B------:R-:W-:Y:S01]  /*3b30*/  IMAD.U32 R7, RZ, RZ, UR7 ;  /* 0x00000007ff077e24 */ /* 0x000fe2000f8e00ff */
[----:B------:R-:W3:Y:S04]  /*3b40*/  SYNCS.PHASECHK.TRANS64.TRYWAIT P0, [UR4+0x1e0], R5 ;  /* 0x0001e005ff0075a7 */ /* 0x000ee80008001104 */
[----:B------:R-:W-:Y:S01]  /*3b50*/  PRMT R6, R0, 0x654, R7 ;  /* 0x0000065400067816 */ /* 0x000fe20000000007 */
[----:B--2---:R-:W-:Y:S01]  /*3b60*/  @!P2 IMAD.MOV.U32 R4, RZ, RZ, 0x10 ;  /* 0x00000010ff04a424 */ /* 0x004fe200078e00ff */
[----:B---3--:R-:W-:Y:S06]  /*3b70*/  @!P0 BRA `(.L_x_72) ;  /* 0x0000005c00688947 */ /* 0x008fec0003800000 */
.L_x_202:
[----:B------:R-:W-:Y:S01]  /*3b80*/  ULEA UR8, UR5, UR6, 0x4 ;  /* 0x0000000605087291 */ /* 0x000fe2000f8e20ff */
[----:B------:R-:W-:Y:S01]  /*3b90*/  SEL R3, R6, R3, !P2 ;  /* 0x0000000306037207 */ /* 0x000fe20005000000 */
[----:B------:R-:W-:Y:S01]  /*3ba0*/  UIADD3 UR9, UPT, UPT, UR4, 0x1d0, URZ ;  /* 0x000001d004097890 */ /* 0x000fe2000fffe0ff */
[----:B--2---:R-:W-:Y:S01]  /*3bb0*/  LEA R2, R11, UR6, 0x3 ;  /* 0x000000060b027c11 */ /* 0x004fe2000f8e18ff */
[----:B------:R-:W-:Y:S01]  /*3bc0*/  UIADD3 UR8, UPT, UPT, UR8, 0x260, URZ ;  /* 0x0000026008087890 */ /* 0x000fe2000fffe0ff */
[----:B------:R-:W-:Y:S01]  /*3bd0*/  SHF.L.U32 R5, R10, 0x1f, RZ ;  /* 0x0000001f0a057819 */ /* 0x000fe200000006ff */
[----:B------:R2:W-:Y:S01]  /*3be0*/  @!P2 SYNCS.ARRIVE.TRANS64.RED RZ, [R3+URZ], R4 ;  /* 0x0000000403ffa9a7 */ /* 0x0005e200080004ff */
[----:B------:R-:W-:Y:S01]  /*3bf0*/  UIADD3 UR4, UPT, UPT, UR5, 0x1, URZ ;  /* 0x0000000105047890 */ /* 0x000fe2000fffe0ff */
[----:B------:R-:W-:-:S03]  /*3c00*/  VIADD R8, R8, 0x1 ;  /* 0x0000000108087836 */ /* 0x000fc60000000000 */
[----:B------:R-:W-:Y:S02]  /*3c10*/  UISETP.NE.AND UP0, UPT, UR4, 0x2, UPT ;  /* 0x000000020400788c */ /* 0x000fe4000bf05270 */
[----:B------:R-:W-:Y:S06]  /*3c20*/  UGETNEXTWORKID.BROADCAST [UR8], [UR9] ;  /* 0x00000000080073ca */ /* 0x000fec0008000100 */
[----:B------:R-:W-:Y:S01]  /*3c30*/  USEL UR7, URZ, 0x1, UP0 ;  /* 0x00000001ff077887 */ /* 0x000fe20008000000 */
[----:B------:R-:W-:Y:S01]  /*3c40*/  ISETP.NE.AND P0, PT, R8, 0x2, PT ;  /* 0x000000020800780c */ /* 0x000fe20003f05270 */
[----:B------:R-:W-:Y:S01]  /*3c50*/  USEL UR5, UR4, URZ, UP0 ;  /* 0x000000ff04057287 */ /* 0x000fe20008000000 */
[----:B------:R-:W3:Y:S03]  /*3c60*/  SYNCS.PHASECHK.TRANS64.TRYWAIT P1, [R2+URZ+0x1d0], R5 ;  /* 0x0001d005020075a7 */ /* 0x000ee600080211ff */
[----:B------:R-:W-:Y:S01]  /*3c70*/  LOP3.LUT R12, R12, UR7, RZ, 0x3c, !PT ;  /* 0x000000070c0c7c12 */ /* 0x000fe2000f8e3cff */
[----:B--23--:R-:W-:Y:S07]  /*3c80*/  @!P1 BRA `(.L_x_73) ;  /* 0x0000005c003c9947 */ /* 0x00cfee0003800000 */
.L_x_203:
[C---:B------:R-:W-:Y:S01]  /*3c90*/  LEA R4, R11.reuse, UR6, 0x4 ;  /* 0x000000060b047c11 */ /* 0x040fe2000f8e20ff */
[----:B--2---:R-:W-:Y:S01]  /*3ca0*/  VIADD R2, R2, 0x1e0 ;  /* 0x000001e002027836 */ /* 0x004fe20000000000 */
[----:B------:R-:W-:Y:S01]  /*3cb0*/  SEL R8, R8, RZ, P0 ;  /* 0x000000ff08087207 */ /* 0x000fe20000000000 */
[----:B------:R-:W-:-:S03]  /*3cc0*/  VIADD R11, R11, 0x1 ;  /* 0x000000010b0b7836 */ /* 0x000fc60000000000 */
[----:B------:R-:W2:Y:S01]  /*3cd0*/  LDS.128 R4, [R4+0x260] ;  /* 0x0002600004047984 */ /* 0x000ea20000000c00 */
[----:B------:R-:W-:Y:S02]  /*3ce0*/  PRMT R2, RZ, 0x654, R2 ;  /* 0x00000654ff027816 */ /* 0x000fe40000000002 */
[C---:B------:R-:W-:Y:S01]  /*3cf0*/  ISETP.NE.AND P1, PT, R11.reuse, 0x2, PT ;  /* 0x000000020b00780c */ /* 0x040fe20003f25270 */
[----:B------:R-:W-:Y:S01]  /*3d00*/  @!PT LDS RZ, [RZ] ;  /* 0x00000000fffff984 */ /* 0x000fe20000000800 */
[----:B------:R-:W-:Y:S01]  /*3d10*/  @!PT LDS RZ, [RZ] ;  /* 0x00000000fffff984 */ /* 0x000fe20000000800 */
[----:B------:R-:W-:Y:S01]  /*3d20*/  @!PT LDS RZ, [RZ] ;  /* 0x00000000fffff984 */ /* 0x000fe20000000800 */
[----:B------:R-:W-:Y:S01]  /*3d30*/  @!PT LDS RZ, [RZ] ;  /* 0x00000000fffff984 */ /* 0x000fe20000000800 */
[----:B------:R3:W-:Y:S06]  /*3d40*/  MEMBAR.ALL.CTA ;  /* 0x0000000000007992 */ /* 0x0007ec0000008000 */
[----:B---3--:R-:W3:Y:S01]  /*3d50*/  FENCE.VIEW.ASYNC.S ;  /* 0x00000000000073c6 */ /* 0x008ee20000000000 */
[----:B------:R-:W-:Y:S01]  /*3d60*/  SEL R11, R11, RZ, P1 ;  /* 0x000000ff0b0b7207 */ /* 0x000fe20000800000 */
[----:B---3--:R3:W-:Y:S01]  /*3d70*/  SYNCS.ARRIVE.TRANS64.RED.A1T0 RZ, [R2+URZ], RZ ;  /* 0x000000ff02ff79a7 */ /* 0x0087e200081004ff */
[----:B--2---:R-:W-:-:S02]  /*3d80*/  LOP3.LUT P3, RZ, R6, 0x1, RZ, 0xc0, !PT ;  /* 0x0000000106ff7812 */ /* 0x004fc4000786c0ff */
[----:B------:R-:W-:-:S04]  /*3d90*/  SEL R5, RZ, 0x1, P1 ;  /* 0x00000001ff057807 */ /* 0x000fc80000800000 */
[----:B------:R-:W-:Y:S02]  /*3da0*/  LOP3.LUT R10, R10, R5, RZ, 0x3c, !PT ;  /* 0x000000050a0a7212 */ /* 0x000fe400078e3cff */
[----:B---3--:R-:W-:-:S04]  /*3db0*/  SEL R2, RZ, 0x1, P0 ;  /* 0x00000001ff027807 */ /* 0x008fc80000000000 */
[----:B------:R-:W-:Y:S01]  /*3dc0*/  LOP3.LUT R9, R9, R2, RZ, 0x3c, !PT ;  /* 0x0000000209097212 */ /* 0x000fe200078e3cff */
[----:B------:R-:W-:Y:S06]  /*3dd0*/  @P3 BRA `(.L_x_74) ;  /* 0xfffffffc002c3947 */ /* 0x000fec000383ffff */
[----:B------:R-:W-:Y:S01]  /*3de0*/  ULEA UR4, UR5, UR6, 0x3 ;  /* 0x0000000605047291 */ /* 0x000fe2000f8e18ff */
[----:B------:R-:W-:-:S08]  /*3df0*/  SHF.L.U32 R3, R12, 0x1f, RZ ;  /* 0x0000001f0c037819 */ /* 0x000fd000000006ff */
[----:B------:R-:W2:Y:S02]  /*3e00*/  SYNCS.PHASECHK.TRANS64 P0, [UR4+0x1e0], R3 ;  /* 0x0001e003ff0075a7 */ /* 0x000ea40008001004 */
[----:B--2---:R-:W-:Y:S05]  /*3e10*/  @P0 BRA `(.L_x_75) ;  /* 0x0000000000080947 */ /* 0x004fea0003800000 */
[----:B------:R-:W2:Y:S02]  /*3e20*/  SYNCS.PHASECHK.TRANS64.TRYWAIT P0, [UR4+0x1e0], R3 ;  /* 0x0001e003ff0075a7 */ /* 0x000ea40008001104 */
[----:B--2---:R-:W-:Y:S05]  /*3e30*/  @!P0 BRA `(.L_x_76) ;  /* 0x0000005800e48947 */ /* 0x004fea0003800000 */
.L_x_75:
[----:B------:R-:W-:-:S04]  /*3e40*/  UIADD3 UR7, UPT, UPT, UR5, 0x1, URZ ;  /* 0x0000000105077890 */ /* 0x000fc8000fffe0ff */
[----:B------:R-:W-:-:S04]  /*3e50*/  UISETP.NE.AND UP0, UPT, UR7, 0x2, UPT ;  /* 0x000000020700788c */ /* 0x000fc8000bf05270 */
[----:B------:R-:W-:Y:S02]  /*3e60*/  USEL UR8, URZ, 0x1, UP0 ;  /* 0x00000001ff087887 */ /* 0x000fe40008000000 */
[----:B------:R-:W-:-:S04]  /*3e70*/  USEL UR7, UR7, URZ, UP0 ;  /* 0x000000ff07077287 */ /* 0x000fc80008000000 */
[----:B------:R-:W-:Y:S01]  /*3e80*/  ULEA UR7, UR7, UR6, 0x3 ;  /* 0x0000000607077291 */ /* 0x000fe2000f8e18ff */
[----:B--2---:R-:W-:-:S04]  /*3e90*/  LOP3.LUT R3, R12, UR8, RZ, 0x3c, !PT ;  /* 0x000000080c037c12 */ /* 0x004fc8000f8e3cff */
[----:B------:R-:W-:-:S04]  /*3ea0*/  SHF.L.U32 R0, R3, 0x1f, RZ ;  /* 0x0000001f03007819 */ /* 0x000fc800000006ff */
[----:B------:R-:W2:Y:S02]  /*3eb0*/  SYNCS.PHASECHK.TRANS64 P0, [UR7+0x1e0], R0 ;  /* 0x0001e000ff0075a7 */ /* 0x000ea40008001007 */
[----:B-12---:R-:W-:Y:S05]  /*3ec0*/  @P0 EXIT ;  /* 0x000000000000094d */ /* 0x006fea0003800000 */
[----:B------:R-:W-:Y:S02]  /*3ed0*/  SHF.L.U32 R3, R3, 0x1f, RZ ;  /* 0x0000001f03037819 */ /* 0x000fe400000006ff */
[----:B------:R-:W-:-:S07]  /*3ee0*/  MOV R0, UR7 ;  /* 0x0000000700007c02 */ /* 0x000fce0008000f00 */
.L_x_77:
[----:B-1----:R1:W2:Y:S02]  /*3ef0*/  SYNCS.PHASECHK.TRANS64.TRYWAIT P0, [R0+URZ+0x1e0], R3 ;  /* 0x0001e003000075a7 */ /* 0x0022a400080011ff */
[----:B--2---:R-:W-:Y:S05]  /*3f00*/  @!P0 NANOSLEEP.SYNCS 0x989680 ;  /* 0x009896800000895d */ /* 0x004fea0003900000 */
[----:B------:R-:W2:Y:S02]  /*3f10*/  @!P0 SYNCS.PHASECHK.TRANS64 P0, [R0+URZ+0x1e0], R3 ;  /* 0x0001e003000085a7 */ /* 0x000ea400080010ff */
[----:B--2---:R-:W-:Y:S05]  /*3f20*/  @P0 EXIT ;  /* 0x000000000000094d */ /* 0x004fea0003800000 */
[----:B------:R-:W-:Y:S05]  /*3f30*/  BRA `(.L_x_77) ;  /* 0xfffffffc00ec7947 */ /* 0x000fea000383ffff */
.L_x_70:
[----:B------:R-:W-:Y:S05]  /*3f40*/  BRA.U UP5, `(.L_x_78) ;  /* 0x0000001105a07547 */ /* 0x000fea000b800000 */
[----:B------:R-:W-:Y:S01]  /*3f50*/  UMOV UR4, 0x40 ;  /* 0x0000004000047882 */ /* 0x000fe20000000000 */
[----:B------:R-:W-:Y:S01]  /*3f60*/  NOP ;  /* 0x0000000000007918 */ /* 0x000fe20000000000 */
[----:B------:R-:W-:Y:S01]  /*3f70*/  ULEA UR5, UR46, UR4, 0x18 ;  /* 0x000000042e057291 */ /* 0x000fe2000f8ec0ff */
[----:B------:R-:W-:Y:S02]  /*3f80*/  UMOV UR6, 0x400 ;  /* 0x0000040000067882 */ /* 0x000fe40000000000 */
[----:B------:R-:W-:-:S06]  /*3f90*/  ULEA UR6, UR46, UR6, 0x18 ;  /* 0x000000062e067291 */ /* 0x000fcc000f8ec0ff */
[----:B------:R-:W2:Y:S02]  /*3fa0*/  LDS.U8 R0, [UR5+0x1c] ;  /* 0x00001c05ff007984 */ /* 0x000ea40008000000 */
[----:B--2---:R-:W-:-:S13]  /*3fb0*/  ISETP.NE.AND P0, PT, R0, RZ, PT ;  /* 0x000000ff0000720c */ /* 0x004fda0003f05270 */
[----:B------:R-:W-:Y:S05]  /*3fc0*/  @P0 BRA `(.L_x_79) ;  /* 0x0000000400080947 */ /* 0x000fea0003800000 */
[----:B------:R-:W-:Y:S02]  /*3fd0*/  UISETP.NE.U32.AND UP1, UPT, UR33, 0x1, UPT ;  /* 0x000000012100788c */ /* 0x000fe4000bf25070 */
[----:B------:R-:W-:-:S07]  /*3fe0*/  UIADD3 UR7, UPT, UPT, UR5, 0x8, URZ ;  /* 0x0000000805077890 */ /* 0x000fce000fffe0ff */
[----:B------:R-:W-:Y:S05]  /*3ff0*/  BRA.U !UP1, `(.L_x_80) ;  /* 0x00000001099c7547 */ /* 0x000fea000b800000 */
[----:B------:R-:W-:Y:S01]  /*4000*/  ELECT P0, URZ, PT ;  /* 0x0000000000ff782f */ /* 0x000fe20003800000 */
[----:B------:R-:W-:-:S12]  /*4010*/  BSSY B0, `(.L_x_80) ;  /* 0x0000025000007945 */ /* 0x000fd80003800000 */
[----:B------:R-:W-:Y:S05]  /*4020*/  @!P0 BRA `(.L_x_81) ;  /* 0x00000000008c8947 */ /* 0x000fea0003800000 */
[----:B------:R-:W-:-:S05]  /*4030*/  UMOV UR4, 0x10 ;  /* 0x0000001000047882 */ /* 0x000fca0000000000 */
[----:B------:R-:W-:Y:S04]  /*4040*/  DEPBAR.LE SB2, 0x36 ;  /* 0x0000ad800000791a */ /* 0x000fe80000000000 */
[----:B------:R-:W2:Y:S02]  /*4050*/  UTCATOMSWS.2CTA.FIND_AND_SET.ALIGN UP0, UR4, UR4 ;  /* 0x00000004000475e3 */ /* 0x000ea40008200800 */
[----:B--2---:R-:W-:Y:S01]  /*4060*/  MOV R11, UR4 ;  /* 0x00000004000b7c02 */ /* 0x004fe20008000f00 */
[----:B------:R-:W-:Y:S06]  /*4070*/  BRA.U UP0, `(.L_x_82) ;  /* 0x0000000100187547 */ /* 0x000fec000b800000 */
.L_x_83:
[----:B------:R-:W-:Y:S05]  /*4080*/  NANOSLEEP 0x64 ;  /* 0x000000640000795d */ /* 0x000fea0003800000 */
[----:B------:R-:W-:-:S05]  /*4090*/  UMOV UR4, 0x10 ;  /* 0x0000001000047882 */ /* 0x000fca0000000000 */
[----:B------:R-:W-:Y:S04]  /*40a0*/  DEPBAR.LE SB2, 0x36 ;  /* 0x0000ad800000791a */ /* 0x000fe80000000000 */
[----:B------:R-:W2:Y:S02]  /*40b0*/  UTCATOMSWS.2CTA.FIND_AND_SET.ALIGN UP0, UR4, UR4 ;  /* 0x00000004000475e3 */ /* 0x000ea40008200800 */
[----:B--2---:R-:W-:Y:S01]  /*40c0*/  MOV R11, UR4 ;  /* 0x00000004000b7c02 */ /* 0x004fe20008000f00 */
[----:B------:R-:W-:Y:S05]  /*40d0*/  BRA.U !UP0, `(.L_x_83) ;  /* 0xfffffffd08e87547 */ /* 0x000fea000b83ffff */
.L_x_82:
[----:B------:R-:W2:Y:S01]  /*40e0*/  LDS R7, [UR5+0x10] ;  /* 0x00001005ff077984 */ /* 0x000ea20008000800 */
[----:B------:R-:W-:Y:S01]  /*40f0*/  IMAD.U32 R5, RZ, RZ, UR6 ;  /* 0x00000006ff057e24 */ /* 0x000fe2000f8e00ff */
[----:B------:R-:W-:-:S03]  /*4100*/  MOV R4, UR34 ;  /* 0x0000002200047c02 */ /* 0x000fc60008000f00 */
[----:B------:R-:W-:Y:S01]  /*4110*/  VIADD R5, R5, 0x280 ;  /* 0x0000028005057836 */ /* 0x000fe20000000000 */
[----:B--2---:R-:W-:-:S04]  /*4120*/  SHF.L.U32 R7, R7, 0x1f, RZ ;  /* 0x0000001f07077819 */ /* 0x004fc800000006ff */
[----:B------:R-:W2:Y:S02]  /*4130*/  SYNCS.PHASECHK.TRANS64.TRYWAIT P0, [UR5+0x8], R7 ;  /* 0x00000807ff0075a7 */ /* 0x000ea40008001105 */
[----:B--2---:R-:W-:Y:S05]  /*4140*/  @P0 BRA `(.L_x_84) ;  /* 0x0000000000080947 */ /* 0x004fea0003800000 */
[----:B------:R-:W2:Y:S02]  /*4150*/  SYNCS.PHASECHK.TRANS64.TRYWAIT P0, [UR5+0x8], R7 ;  /* 0x00000807ff0075a7 */ /* 0x000ea40008001105 */
[----:B--2---:R-:W-:Y:S05]  /*4160*/  @!P0 BRA `(.L_x_85) ;  /* 0x0000005800308947 */ /* 0x004fea0003800000 */
.L_x_84:
[----:B--2---:R-:W-:Y:S01]  /*4170*/  HFMA2 R0, -RZ, RZ, 0, 5.9604644775390625e-08 ;  /* 0x00000001ff007431 */ /* 0x004fe200000001ff */
[----:B------:R-:W-:Y:S01]  /*4180*/  UPRMT UR4, UR34, 0x654, UR7 ;  /* 0x0000065422047896 */ /* 0x000fe20008000007 */
[----:B------:R-:W-:Y:S01]  /*4190*/  IMAD.MOV.U32 R8, RZ, RZ, 0xffff ;  /* 0x0000ffffff087424 */ /* 0x000fe200078e00ff */
[----:B------:R-:W-:Y:S01]  /*41a0*/  PRMT R4, R4, 0x654, R5 ;  /* 0x0000065404047816 */ /* 0x000fe20000000005 */
[----:B------:R-:W-:Y:S02]  /*41b0*/  IMAD.MOV.U32 R6, RZ, RZ, 0x4 ;  /* 0x00000004ff067424 */ /* 0x000fe400078e00ff */
[----:B------:R-:W-:Y:S01]  /*41c0*/  IMAD.SHL.U32 R9, R11, 0x20, RZ ;  /* 0x000000200b097824 */ /* 0x000fe200078e00ff */
[----:B------:R-:W-:Y:S02]  /*41d0*/  MOV R5, UR4 ;  /* 0x0000000400057c02 */ /* 0x000fe40008000f00 */
[-C--:B------:R-:W-:Y:S01]  /*41e0*/  SHF.L.U32 R8, R8, R11.reuse, RZ ;  /* 0x0000000b08087219 */ /* 0x080fe200000006ff */
[----:B------:R2:W-:Y:S01]  /*41f0*/  SYNCS.ARRIVE.TRANS64.RED RZ, [UR4], R6 ;  /* 0x00000006ffff79a7 */ /* 0x0005e20008000404 */
[----:B------:R-:W-:Y:S01]  /*4200*/  SHF.L.U32 R7, R0, R11, RZ ;  /* 0x0000000b00077219 */ /* 0x000fe200000006ff */
[----:B------:R2:W-:Y:S04]  /*4210*/  STS [UR6+0x280], R9 ;  /* 0x00028009ff007988 */ /* 0x0005e80008000806 */
[----:B------:R2:W-:Y:S04]  /*4220*/  STAS [R4.64], R11 ;  /* 0x0000000b04007dbd */ /* 0x0005e8000c0008ff */
[----:B------:R2:W-:Y:S04]  /*4230*/  ATOMS.OR RZ, [UR5+0x14], R8 ;  /* 0x00001408ffff798c */ /* 0x0005e8000b000005 */
[----:B------:R2:W-:Y:S04]  /*4240*/  ATOMS.OR RZ, [UR5+0x18], R7 ;  /* 0x00001807ffff798c */ /* 0x0005e8000b000005 */
[----:B------:R2:W-:Y:S02]  /*4250*/  ATOMS.XOR RZ, [UR5+0x10], R0 ;  /* 0x00001000ffff798c */ /* 0x0005e4000b800005 */
.L_x_81:
[----:B-1----:R-:W-:Y:S05]  /*4260*/  BSYNC B0 ;  /* 0x0000000000007941 */ /* 0x002fea0003800000 */
.L_x_80:
[----:B------:R-:W-:Y:S05]  /*4270*/  BRA.U UP1, `(.L_x_86) ;  /* 0x00000001016c7547 */ /* 0x000fea000b800000 */
[----:B------:R-:W-:-:S03]  /*4280*/  UMOV UR4, 0xffffffff ;  /* 0xffffffff00047882 */ /* 0x000fc60000000000 */
[----:B------:R-:W-:Y:S05]  /*4290*/  BRA.DIV UR4, `(.L_x_87) ;  /* 0x0000005604fc7947 */ /* 0x000fea000b800000 */
[----:B------:R-:W-:-:S13]  /*42a0*/  ELECT P6, URZ, PT ;  /* 0x0000000000ff782f */ /* 0x000fda00038c0000 */
.L_x_207:
[----:B------:R-:W-:Y:S05]  /*42b0*/  @!P6 BRA `(.L_x_86) ;  /* 0x00000000005ce947 */ /* 0x000fea0003800000 */
[----:B--2---:R-:W2:Y:S02]  /*42c0*/  LDS R5, [UR5+0x10] ;  /* 0x00001005ff057984 */ /* 0x004ea40008000800 */
[----:B--2---:R-:W-:-:S04]  /*42d0*/  SHF.L.U32 R5, R5, 0x1f, RZ ;  /* 0x0000001f05057819 */ /* 0x004fc800000006ff */
[----:B------:R-:W2:Y:S02]  /*42e0*/  SYNCS.PHASECHK.TRANS64.TRYWAIT P0, [UR5+0x8], R5 ;  /* 0x00000805ff0075a7 */ /* 0x000ea40008001105 */
[----:B--2---:R-:W-:Y:S05]  /*42f0*/  @P0 BRA `(.L_x_88) ;  /* 0x0000000000080947 */ /* 0x004fea0003800000 */
[----:B------:R-:W2:Y:S02]  /*4300*/  SYNCS.PHASECHK.TRANS64.TRYWAIT P0, [UR5+0x8], R5 ;  /* 0x00000805ff0075a7 */ /* 0x000ea40008001105 */
[----:B--2---:R-:W-:Y:S05]  /*4310*/  @!P0 BRA `(.L_x_89) ;  /* 0x0000005400fc8947 */ /* 0x004fea0003800000 */
.L_x_88:
[----:B------:R-:W3:Y:S01]  /*4320*/  LDS R7, [UR6+0x280] ;  /* 0x00028006ff077984 */ /* 0x000ee20008000800 */
[----:B--2---:R-:W-:Y:S02]  /*4330*/  HFMA2 R0, -RZ, RZ, 0, 5.9604644775390625e-08 ;  /* 0x00000001ff007431 */ /* 0x004fe400000001ff */
[----:B------:R-:W-:Y:S01]  /*4340*/  IMAD.MOV.U32 R4, RZ, RZ, 0xffff ;  /* 0x0000ffffff047424 */ /* 0x000fe200078e00ff */
[----:B------:R-:W-:Y:S01]  /*4350*/  UPRMT UR4, UR34, 0x654, UR7 ;  /* 0x0000065422047896 */ /* 0x000fe20008000007 */
[----:B---3--:R-:W-:-:S03]  /*4360*/  IMAD.SHL.U32 R5, R7, 0x20, RZ ;  /* 0x0000002007057824 */ /* 0x008fc600078e00ff */
[-C--:B------:R-:W-:Y:S02]  /*4370*/  SHF.L.U32 R4, R4, R7.reuse, RZ ;  /* 0x0000000704047219 */ /* 0x080fe400000006ff */
[----:B------:R-:W-:Y:S01]  /*4380*/  SHF.L.U32 R7, R0, R7, RZ ;  /* 0x0000000700077219 */ /* 0x000fe200000006ff */
[----:B------:R3:W-:Y:S04]  /*4390*/  STS [UR6+0x280], R5 ;  /* 0x00028005ff007988 */ /* 0x0007e80008000806 */
[----:B------:R3:W-:Y:S04]  /*43a0*/  ATOMS.OR RZ, [UR5+0x14], R4 ;  /* 0x00001404ffff798c */ /* 0x0007e8000b000005 */
[----:B------:R3:W-:Y:S01]  /*43b0*/  ATOMS.OR RZ, [UR5+0x18], R7 ;  /* 0x00001807ffff798c */ /* 0x0007e2000b000005 */
[----:B------:R-:W-:Y:S03]  /*43c0*/  SYNCS.ARRIVE.TRANS64.RED.A1T0 RZ, [UR4], RZ ;  /* 0x000000ffffff79a7 */ /* 0x000fe60008100404 */
[----:B------:R3:W-:Y:S01]  /*43d0*/  ATOMS.XOR RZ, [UR5+0x10], R0 ;  /* 0x00001000ffff798c */ /* 0x0007e2000b800005 */
[----:B------:R-:W-:Y:S05]  /*43e0*/  BRA `(.L_x_86) ;  /* 0x0000000000107947 */ /* 0x000fea0003800000 */
.L_x_79:
[----:B------:R-:W-:Y:S02]  /*43f0*/  MOV R0, 0xffffffff ;  /* 0xffffffff00007802 */ /* 0x000fe40000000f00 */
[----:B------:R-:W-:-:S03]  /*4400*/  MOV R4, 0x4430 ;  /* 0x0000443000047802 */ /* 0x000fc60000000f00 */
[----:B------:R2:W-:Y:S04]  /*4410*/  STS [UR6+0x280], R0 ;  /* 0x00028000ff007988 */ /* 0x0005e80008000806 */
[----:B-12--5:R-:W-:Y:S05]  /*4420*/  CALL.REL.NOINC `($__internal_1_$__cuda_sm10x_tcgen05_guardrail_trap_phase_invalid_during_alloc) ;  /* 0x0000005c00447944 */ /* 0x026fea0003c00000 */
.L_x_86:
[----:B------:R-:W-:Y:S05]  /*4430*/  WARPSYNC.ALL ;  /* 0x0000000000007948 */ /* 0x000fea0003800000 */
[----:B------:R-:W4:Y:S01]  /*4440*/  S2UR UR4, SR_CgaCtaId ;  /* 0x00000000000479c3 */ /* 0x000f220000008800 */
[----:B------:R-:W-:Y:S01]  /*4450*/  UMOV UR17, 0x400 ;  /* 0x0000040000117882 */ /* 0x000fe20000000000 */
[----:B------:R-:W-:-:S06]  /*4460*/  NOP ;  /* 0x0000000000007918 */ /* 0x000fcc0000000000 */
[----:B------:R-:W-:Y:S06]  /*4470*/  BAR.ARV 0x6, 0xa0 ;  /* 0x0182800000007b1d */ /* 0x000fec0000002000 */
[----:B------:R-:W1:Y:S01]  /*4480*/  LDCU UR6, c[0x0][0x38c] ;  /* 0x00007180ff0677ac */ /* 0x000e620008000800 */
[----:B------:R-:W-:Y:S01]  /*4490*/  LOP3.LUT R3, R3, 0xffff, RZ, 0xc0, !PT ;  /* 0x0000ffff03037812 */ /* 0x000fe200078ec0ff */
[----:B--2---:R-:W-:Y:S01]  /*44a0*/  IMAD.MOV.U32 R9, RZ, RZ, 0x1 ;  /* 0x00000001ff097424 */ /* 0x004fe200078e00ff */
[----:B------:R-:W-:Y:S01]  /*44b0*/  LOP3.LUT R2, R2, 0xffff, RZ, 0xc0, !PT ;  /* 0x0000ffff02027812 */ /* 0x000fe200078ec0ff */
[----:B------:R-:W-:Y:S01]  /*44c0*/  IMAD.MOV.U32 R8, RZ, RZ, RZ ;  /* 0x000000ffff087224 */ /* 0x000fe200078e00ff */
[----:B------:R-:W-:Y:S01]  /*44d0*/  R2UR UR20, R3 ;  /* 0x00000000031472ca */ /* 0x000fe200000e0000 */
[----:B------:R-:W-:Y:S01]  /*44e0*/  UMOV UR24, URZ ;  /* 0x000000ff00187c82 */ /* 0x000fe20008000000 */
[----:B------:R-:W-:-:S02]  /*44f0*/  R2UR UR30, R2 ;  /* 0x00000000021e72ca */ /* 0x000fc400000e0000 */
[----:B------:R-:W-:Y:S01]  /*4500*/  CS2R R2, SRZ ;  /* 0x0000000000027805 */ /* 0x000fe2000001ff00 */
[----:B------:R-:W-:Y:S01]  /*4510*/  UMOV UR15, URZ ;  /* 0x000000ff000f7c82 */ /* 0x000fe20008000000 */
[----:B----4-:R-:W-:Y:S01]  /*4520*/  ULEA UR17, UR4, UR17, 0x18 ;  /* 0x0000001104117291 */ /* 0x010fe2000f8ec0ff */
[----:B------:R-:W-:Y:S01]  /*4530*/  UMOV UR14, URZ ;  /* 0x000000ff000e7c82 */ /* 0x000fe20008000000 */
[----:B------:R-:W-:Y:S02]  /*4540*/  UISETP.NE.AND UP3, UPT, UR33, URZ, UPT ;  /* 0x000000ff2100728c */ /* 0x000fe4000bf65270 */
[----:B------:R-:W-:Y:S02]  /*4550*/  UIADD3 UR5, UPT, UPT, UR17, 0x4400, URZ ;  /* 0x0000440011057890 */ /* 0x000fe4000fffe0ff */
[----:B------:R-:W-:-:S03]  /*4560*/  UIADD3 UR4, UPT, UPT, UR17, 0x1e400, URZ ;  /* 0x0001e40011047890 */ /* 0x000fc6000fffe0ff */
[----:B---3--:R-:W2:Y:S01]  /*4570*/  LDS R0, [UR17+0x280] ;  /* 0x00028011ff007984 */ /* 0x008ea20008000800 */
[----:B-1----:R-:W-:Y:S02]  /*4580*/  UIADD3 UR6, UPT, UPT, UR6, 0x3f, URZ ;  /* 0x0000003f06067890 */ /* 0x002fe4000fffe0ff */
[----:B------:R-:W-:Y:S02]  /*4590*/  USHF.R.U32.HI UR5, URZ, 0x4, UR5 ;  /* 0x00000004ff057899 */ /* 0x000fe40008011605 */
[----:B------:R-:W-:Y:S02]  /*45a0*/  USHF.R.S32.HI UR25, URZ, 0x1f, UR6 ;  /* 0x0000001fff197899 */ /* 0x000fe40008011406 */
[----:B------:R-:W-:Y:S02]  /*45b0*/  USHF.R.U32.HI UR4, URZ, 0x4, UR4 ;  /* 0x00000004ff047899 */ /* 0x000fe40008011604 */
[----:B------:R-:W-:Y:S02]  /*45c0*/  ULEA.HI UR25, UR25, UR6, URZ, 0x6 ;  /* 0x0000000619197291 */ /* 0x000fe4000f8f30ff */
[----:B------:R-:W-:-:S02]  /*45d0*/  ULOP3.LUT UR5, UR5, 0x3fff, URZ, 0xc0, !UPT ;  /* 0x00003fff05057892 */ /* 0x000fc4000f8ec0ff */
[----:B------:R-:W-:Y:S02]  /*45e0*/  USHF.R.S32.HI UR25, URZ, 0x6, UR25 ;  /* 0x00000006ff197899 */ /* 0x000fe40008011419 */
[----:B------:R-:W-:Y:S02]  /*45f0*/  ULOP3.LUT UR22, UR4, 0x3fff, URZ, 0xc0, !UPT ;  /* 0x00003fff04167892 */ /* 0x000fe4000f8ec0ff */
[----:B------:R-:W-:Y:S02]  /*4600*/  UISETP.LT.AND UP0, UPT, UR25, 0x1, UPT ;  /* 0x000000011900788c */ /* 0x000fe4000bf01270 */
[----:B------:R-:W-:Y:S02]  /*4610*/  ULOP3.LUT UR21, UR5, 0x10000, URZ, 0xfc, !UPT ;  /* 0x0001000005157892 */ /* 0x000fe4000f8efcff */
[----:B------:R-:W-:Y:S02]  /*4620*/  ULOP3.LUT UR22, UR22, 0x10000, URZ, 0xfc, !UPT ;  /* 0x0001000016167892 */ /* 0x000fe4000f8efcff */
[----:B------:R-:W-:Y:S01]  /*4630*/  USEL UR31, UR25, 0x1, !UP0 ;  /* 0x00000001191f7887 */ /* 0x000fe2000c000000 */
[----:B------:R-:W-:Y:S01]  /*4640*/  UMOV UR28, 0x0 ;  /* 0x00000000001c7882 */ /* 0x000fe20000000000 */
[----:B------:R-:W-:Y:S01]  /*4650*/  UMOV UR29, 0x8200490 ;  /* 0x08200490001d7882 */ /* 0x000fe20000000000 */
[----:B------:R-:W-:Y:S01]  /*4660*/  UMOV UR26, 0x0 ;  /* 0x00000000001a7882 */ /* 0x000fe20000000000 */
[----:B------:R-:W-:Y:S01]  /*4670*/  UMOV UR27, 0x8200490 ;  /* 0x08200490001b7882 */ /* 0x000fe20000000000 */
[----:B--2---:R-:W-:-:S15]  /*4680*/  R2UR UR32, R0 ;  /* 0x00000000002072ca */ /* 0x004fde00000e0000 */
.L_x_97:
[C---:B------:R-:W-:Y:S02]  /*4690*/  LEA R0, R8.reuse, UR17, 0x3 ;  /* 0x0000001108007c11 */ /* 0x040fe4000f8e18ff */
[----:B------:R-:W-:Y:S02]  /*46a0*/  SHF.L.U32 R5, R3, 0x1f, RZ ;  /* 0x0000001f03057819 */ /* 0x000fe400000006ff */
[----:B------:R-:W-:Y:S02]  /*46b0*/  LEA R4, R8, UR17, 0x4 ;  /* 0x0000001108047c11 */ /* 0x000fe4000f8e20ff */
[----:B------:R-:W1:Y:S02]  /*46c0*/  SYNCS.PHASECHK.TRANS64.TRYWAIT P0, [R0+URZ+0x1d0], R5 ;  /* 0x0001d005000075a7 */ /* 0x000e6400080011ff */
[----:B-1-3--:R-:W-:Y:S05]  /*46d0*/  @!P0 BRA `(.L_x_90) ;  /* 0x0000005400248947 */ /* 0x00afea0003800000 */
.L_x_208:
[----:B-1----:R-:W1:Y:S01]  /*46e0*/  LDS.128 R4, [R4+0x260] ;  /* 0x0002600004047984 */ /* 0x002e620000000c00 */
[----:B------:R-:W-:Y:S02]  /*46f0*/  VIADD R0, R0, 0x1e0 ;  /* 0x000001e000007836 */ /* 0x000fe40000000000 */
[----:B------:R-:W-:Y:S01]  /*4700*/  VIADD R8, R8, 0x1 ;  /* 0x0000000108087836 */ /* 0x000fe20000000000 */
[----:B------:R-:W-:Y:S01]  /*4710*/  @!PT LDS RZ, [RZ] ;  /* 0x00000000fffff984 */ /* 0x000fe20000000800 */
[----:B------:R-:W-:Y:S01]  /*4720*/  @!PT LDS RZ, [RZ] ;  /* 0x00000000fffff984 */ /* 0x000fe20000000800 */
[----:B------:R-:W-:Y:S01]  /*4730*/  @!PT LDS RZ, [RZ] ;  /* 0x00000000fffff984 */ /* 0x000fe20000000800 */
[----:B------:R-:W-:Y:S01]  /*4740*/  @!PT LDS RZ, [RZ] ;  /* 0x00000000fffff984 */ /* 0x000fe20000000800 */
[----:B------:R2:W-:Y:S06]  /*4750*/  MEMBAR.ALL.CTA ;  /* 0x0000000000007992 */ /* 0x0005ec0000008000 */
[----:B--2---:R-:W2:Y:S01]  /*4760*/  FENCE.VIEW.ASYNC.S ;  /* 0x00000000000073c6 */ /* 0x004ea20000000000 */
[----:B------:R-:W-:-:S04]  /*4770*/  PRMT R0, RZ, 0x654, R0 ;  /* 0x00000654ff007816 */ /* 0x000fc80000000000 */
[----:B--2---:R2:W-:Y:S01]  /*4780*/  SYNCS.ARRIVE.TRANS64.RED.A1T0 RZ, [R0+URZ], RZ ;  /* 0x000000ff00ff79a7 */ /* 0x0045e200081004ff */
[----:B-1----:R-:W-:Y:S01]  /*4790*/  LOP3.LUT P1, RZ, R6, 0x1, RZ, 0xc0, !PT ;  /* 0x0000000106ff7812 */ /* 0x002fe2000782c0ff */
[----:B--2---:R-:W-:-:S12]  /*47a0*/  BRA.U UP3, `(.L_x_91) ;  /* 0x0000000103e07547 */ /* 0x004fd8000b800000 */
[----:B------:R-:W1:Y:S01]  /*47b0*/  LDCU UR4, c[0x0][0x38c] ;  /* 0x00007180ff0477ac */ /* 0x000e620008000800 */
[----:B------:R-:W-:Y:S02]  /*47c0*/  PLOP3.LUT P2, PT, PT, PT, PT, 0x80, 0x8 ;  /* 0x000000000008781c */ /* 0x000fe40003f4f070 */
[----:B------:R-:W-:Y:S01]  /*47d0*/  SHF.L.U32 R5, R9, 0x1f, RZ ;  /* 0x0000001f09057819 */ /* 0x000fe200000006ff */
[----:B------:R-:W-:Y:S02]  /*47e0*/  ULEA UR23, UR24, UR17, 0x3 ;  /* 0x0000001118177291 */ /* 0x000fe4000f8e18ff */
[----:B------:R-:W-:Y:S02]  /*47f0*/  ULEA UR18, UR24, UR32, 0x6 ;  /* 0x0000002018127291 */ /* 0x000fe4000f8e30ff */
[----:B-1----:R-:W-:-:S06]  /*4800*/  UISETP.GE.AND UP0, UPT, UR4, 0x1, UPT ;  /* 0x000000010400788c */ /* 0x002fcc000bf06270 */
[----:B------:R-:W-:-:S05]  /*4810*/  PLOP3.LUT P0, PT, PT, PT, UP0, 0x80, 0x8 ;  /* 0x000000000008781c */ /* 0x000fca0003f0f008 */
[----:B------:R-:W-:-:S08]  /*4820*/  @UP0 ULEA UR4, UR15, UR17, 0x3 ;  /* 0x000000110f040291 */ /* 0x000fd0000f8e18ff */
[----:B------:R-:W-:-:S04]  /*4830*/  @P0 SHF.L.U32 R0, R2, 0x1f, RZ ;  /* 0x0000001f02000819 */ /* 0x000fc800000006ff */
[----:B------:R1:W2:Y:S01]  /*4840*/  @P0 SYNCS.PHASECHK.TRANS64.TRYWAIT P2, [UR4], R0 ;  /* 0x00000000ff0005a7 */ /* 0x0002a20008041104 */
[----:B------:R-:W3:Y:S02]  /*4850*/  SYNCS.PHASECHK.TRANS64.TRYWAIT P0, [UR23+0x210], R5 ;  /* 0x00021005ff0075a7 */ /* 0x000ee40008001117 */
[----:B-123--:R-:W-:Y:S05]  /*4860*/  @!P0 BRA `(.L_x_92) ;  /* 0x0000005000d48947 */ /* 0x00efea0003800000 */
.L_x_210:
[----:B------:R-:W-:Y:S01]  /*4870*/  UMOV UR19, UR14 ;  /* 0x0000000e00137c82 */ /* 0x000fe20008000000 */
[----:B------:R-:W-:Y:S05]  /*4880*/  BRA.U !UP0, `(.L_x_93) ;  /* 0x0000000108987547 */ /* 0x000fea000b800000 */
[----:B------:R-:W-:Y:S02]  /*4890*/  UIADD3 UR19, UPT, UPT, UR31, UR14, URZ ;  /* 0x0000000e1f137290 */ /* 0x000fe4000fffe0ff */
[----:B------:R-:W-:Y:S01]  /*48a0*/  UPLOP3.LUT UP2, UPT, UPT, UPT, UPT, 0x40, 0x4 ;  /* 0x000000000004789c */ /* 0x000fe20003f4e870 */
[----:B------:R-:W-:Y:S01]  /*48b0*/  UMOV UR16, UR25 ;  /* 0x0000001900107c82 */ /* 0x000fe20008000000 */
[----:B------:R-:W-:-:S09]  /*48c0*/  UMOV UR6, UR15 ;  /* 0x0000000f00067c82 */ /* 0x000fd20008000000 */
.L_x_96:
[----:B--2---:R-:W-:Y:S01]  /*48d0*/  ULEA UR5, UR6, UR17, 0x3 ;  /* 0x0000001106057291 */ /* 0x004fe2000f8e18ff */
[----:B---3--:R-:W-:Y:S11]  /*48e0*/  @P2 BRA `(.L_x_94) ;  /* 0x00000000000c2947 */ /* 0x008ff60003800000 */
[----:B-1----:R-:W-:Y:S04]  /*48f0*/  SHF.L.U32 R5, R2, 0x1f, RZ ;  /* 0x0000001f02057819 */ /* 0x002fe800000006ff */
[----:B------:R-:W1:Y:S02]  /*4900*/  SYNCS.PHASECHK.TRANS64.TRYWAIT P0, [UR5], R5 ;  /* 0x00000005ff0075a7 */ /* 0x000e640008001105 */
[----:B-1----:R-:W-:Y:S05]  /*4910*/  @!P0 BRA `(.L_x_95) ;  /* 0x0000005000c08947 */ /* 0x002fea0003800000 */
.L_x_94:
[----:B------:R-:W-:Y:S01]  /*4920*/  UISETP.NE.AND UP0, UPT, UR16, 0x1, UPT ;  /* 0x000000011000788c */ /* 0x000fe2000bf05270 */
[----:B------:R-:W-:Y:S01]  /*4930*/  PLOP3.LUT P2, PT, PT, PT, PT, 0x80, 0x8 ;  /* 0x000000000008781c */ /* 0x000fe20003f4f070 */
[----:B------:R-:W-:Y:S02]  /*4940*/  UIADD3 UR4, UPT, UPT, UR6, 0x1, URZ ;  /* 0x0000000106047890 */ /* 0x000fe4000fffe0ff */
[----:B------:R-:W-:Y:S02]  /*4950*/  ULEA UR12, UR6, UR22, 0x8 ;  /* 0x00000016060c7291 */ /* 0x000fe4000f8e40ff */
[----:B------:R-:W-:Y:S01]  /*4960*/  UISETP.NE.AND UP1, UPT, UR4, 0x1a, UPT ;  /* 0x0000001a0400788c */ /* 0x000fe2000bf25270 */
[----:B------:R-:W-:Y:S01]  /*4970*/  PLOP3.LUT P0, PT, PT, PT, UP0, 0x80, 0x8 ;  /* 0x000000000008781c */ /* 0x000fe20003f0f008 */
[----:B------:R-:W-:Y:S02]  /*4980*/  UIADD3 UR10, UPT, UPT, UR12, 0x2, URZ ;  /* 0x000000020c0a7890 */ /* 0x000fe4000fffe0ff */
[----:B------:R-:W-:Y:S02]  /*4990*/  USEL UR7, URZ, 0x1, UP1 ;  /* 0x00000001ff077887 */ /* 0x000fe40008800000 */
[----:B------:R-:W-:Y:S02]  /*49a0*/  USEL UR15, UR4, URZ, UP1 ;  /* 0x000000ff040f7287 */ /* 0x000fe40008800000 */
[----:B------:R-:W-:Y:S02]  /*49b0*/  UIADD3 UR14, UPT, UPT, UR14, 0x1, URZ ;  /* 0x000000010e0e7890 */ /* 0x000fe4000fffe0ff */
[----:B------:R-:W-:Y:S01]  /*49c0*/  @UP0 ULEA UR4, UR15, UR17, 0x3 ;  /* 0x000000110f040291 */ /* 0x000fe2000f8e18ff */
[----:B------:R-:W-:Y:S01]  /*49d0*/  LOP3.LUT R2, R2, UR7, RZ, 0x3c, !PT ;  /* 0x0000000702027c12 */ /* 0x000fe2000f8e3cff */
[----:B------:R-:W-:Y:S01]  /*49e0*/  UIADD3 UR7, UPT, UPT, UR5, 0xd0, URZ ;  /* 0x000000d005077890 */ /* 0x000fe2000fffe0ff */
[----:B------:R-:W-:Y:S02]  /*49f0*/  UMOV UR13, 0x80004020 ;  /* 0x80004020000d7882 */ /* 0x000fe40000000000 */
[----:B-1----:R-:W-:Y:S01]  /*4a00*/  @P0 SHF.L.U32 R0, R2, 0x1f, RZ ;  /* 0x0000001f02000819 */ /* 0x002fe200000006ff */
[----:B------:R-:W-:Y:S01]  /*4a10*/  UMOV UR5, 0x80004020 ;  /* 0x8000402000057882 */ /* 0x000fe20000000000 */
[----:B------:R-:W-:Y:S01]  /*4a20*/  UMOV UR11, 0x80004020 ;  /* 0x80004020000b7882 */ /* 0x000fe20000000000 */
[----:B------:R-:W-:Y:S01]  /*4a30*/  UMOV UR9, 0x80004020 ;  /* 0x8000402000097882 */ /* 0x000fe20000000000 */
[----:B------:R2:W3:Y:S01]  /*4a40*/  @P0 SYNCS.PHASECHK.TRANS64.TRYWAIT P2, [UR4], R0 ;  /* 0x00000000ff0005a7 */ /* 0x0004e20008041104 */
[----:B------:R-:W-:Y:S02]  /*4a50*/  ULEA UR4, UR6, UR21, 0x8 ;  /* 0x0000001506047291 */ /* 0x000fe4000f8e40ff */
[----:B------:R-:W-:Y:S02]  /*4a60*/  UISETP.NE.AND UP0, UPT, UR14, UR19, UPT ;  /* 0x000000130e00728c */ /* 0x000fe4000bf05270 */
[----:B------:R-:W-:Y:S02]  /*4a70*/  UIADD3 UR8, UPT, UPT, UR4, 0x2, URZ ;  /* 0x0000000204087890 */ /* 0x000fe4000fffe0ff */
[----:B------:R-:W-:Y:S01]  /*4a80*/  UIADD3 UR16, UPT, UPT, UR16, -0x1, URZ ;  /* 0xffffffff10107890 */ /* 0x000fe2000fffe0ff */
[----:B------:R-:W-:Y:S02]  /*4a90*/  UMOV UR6, UR15 ;  /* 0x0000000f00067c82 */ /* 0x000fe40008000000 */
[----:B------:R2:W-:Y:S01]  /*4aa0*/  UTCQMMA.2CTA gdesc[UR4], gdesc[UR12], tmem[UR18], tmem[UR28], idesc[UR29], UP2 ;  /* 0x00ff1c0c040075ea */ /* 0x0005e20009200312 */
[----:B------:R-:W-:Y:S03]  /*4ab0*/  UPLOP3.LUT UP2, UPT, UPT, UPT, UPT, 0x80, 0x8 ;  /* 0x000000000008789c */ /* 0x000fe60003f4f070 */
[----:B------:R2:W-:Y:S01]  /*4ac0*/  UTCQMMA.2CTA gdesc[UR8], gdesc[UR10], tmem[UR18], tmem[UR26], idesc[UR27], UPT ;  /* 0x00ff1a0a080075ea */ /* 0x0005e2000ba00312 */
[----:B------:R2:W-:Y:S01]  /*4ad0*/  UTCBAR.2CTA.MULTICAST [UR7], URZ, UR20 ;  /* 0x000000ff070073e9 */ /* 0x0005e20008200814 */
[----:B------:R-:W-:Y:S06]  /*4ae0*/  BRA.U UP0, `(.L_x_96) ;  /* 0xfffffffd00787547 */ /* 0x000fec000b83ffff */
.L_x_93:
[----:B--2---:R-:W-:Y:S01]  /*4af0*/  UIADD3 UR4, UPT, UPT, UR23, 0x1f0, URZ ;  /* 0x000001f017047890 */ /* 0x004fe2000fffe0ff */
[----:B------:R-:W-:-:S08]  /*4b00*/  UMOV UR14, UR19 ;  /* 0x00000013000e7c82 */ /* 0x000fd00008000000 */
[----:B------:R2:W-:Y:S01]  /*4b10*/  UTCBAR.2CTA.MULTICAST [UR4], URZ, UR30 ;  /* 0x000000ff040073e9 */ /* 0x0005e2000820081e */
[----:B------:R-:W-:Y:S02]  /*4b20*/  NOP ;  /* 0x0000000000007918 */ /* 0x000fe40000000000 */
.L_x_91:
[----:B--2---:R-:W-:Y:S01]  /*4b30*/  UIADD3 UR4, UPT, UPT, UR24, 0x1, URZ ;  /* 0x0000000118047890 */ /* 0x004fe2000fffe0ff */
[----:B------:R-:W-:-:S03]  /*4b40*/  ISETP.NE.AND P0, PT, R8, 0x2, PT ;  /* 0x000000020800780c */ /* 0x000fc60003f05270 */
[----:B------:R-:W-:Y:S01]  /*4b50*/  UISETP.NE.AND UP0, UPT, UR4, 0x4, UPT ;  /* 0x000000040400788c */ /* 0x000fe2000bf05270 */
[----:B-1----:R-:W-:Y:S02]  /*4b60*/  SEL R0, RZ, 0x1, P0 ;  /* 0x00000001ff007807 */ /* 0x002fe40000000000 */
[----:B------:R-:W-:Y:S01]  /*4b70*/  SEL R8, R8, RZ, P0 ;  /* 0x000000ff08087207 */ /* 0x000fe20000000000 */
[----:B------:R-:W-:Y:S01]  /*4b80*/  USEL UR5, URZ, 0x1, UP0 ;  /* 0x00000001ff057887 */ /* 0x000fe20008000000 */
[----:B------:R-:W-:Y:S01]  /*4b90*/  LOP3.LUT R3, R3, R0, RZ, 0x3c, !PT ;  /* 0x0000000003037212 */ /* 0x000fe200078e3cff */
[----:B------:R-:W-:-:S04]  /*4ba0*/  USEL UR24, UR4, URZ, UP0 ;  /* 0x000000ff04187287 */ /* 0x000fc80008000000 */
[----:B------:R-:W-:Y:S01]  /*4bb0*/  LOP3.LUT R9, R9, UR5, RZ, 0x3c, !PT ;  /* 0x0000000509097c12 */ /* 0x000fe2000f8e3cff */
[----:B------:R-:W-:Y:S07]  /*4bc0*/  @P1 BRA `(.L_x_97) ;  /* 0xfffffff800b01947 */ /* 0x000fee000383ffff */
[----:B------:R-:W1:Y:S01]  /*4bd0*/  S2UR UR8, SR_CgaCtaId ;  /* 0x00000000000879c3 */ /* 0x000e620000008800 */
[----:B------:R-:W-:Y:S01]  /*4be0*/  ELECT P0, URZ, PT ;  /* 0x0000000000ff782f */ /* 0x000fe20003800000 */
[----:B------:R-:W-:Y:S01]  /*4bf0*/  HFMA2 R0, -RZ, RZ, 0, 5.9604644775390625e-08 ;  /* 0x00000001ff007431 */ /* 0x000fe200000001ff */
[----:B------:R-:W-:-:S05]  /*4c00*/  UMOV UR4, 0x40 ;  /* 0x0000004000047882 */ /* 0x000fca0000000000 */
[----:B------:R-:W-:Y:S01]  /*4c10*/  UVIRTCOUNT.DEALLOC.SMPOOL 0x80 ;  /* 0x000000800000784c */ /* 0x000fe20000000000 */
[----:B------:R-:W-:Y:S02]  /*4c20*/  UISETP.NE.AND UP1, UPT, UR33, URZ, UPT ;  /* 0x000000ff2100728c */ /* 0x000fe4000bf25270 */
[----:B-1----:R-:W-:-:S09]  /*4c30*/  ULEA UR8, UR8, UR4, 0x18 ;  /* 0x0000000408087291 */ /* 0x002fd2000f8ec0ff */
[----:B------:R1:W-:Y:S01]  /*4c40*/  @P0 STS.U8 [UR8+0x1c], R0 ;  /* 0x00001c00ff000988 */ /* 0x0003e20008000008 */
[----:B------:R-:W-:Y:S05]  /*4c50*/  BRA.U UP1, `(.L_x_98) ;  /* 0x0000000101a07547 */ /* 0x000fea000b800000 */
[----:B------:R-:W-:Y:S01]  /*4c60*/  UIADD3 UR7, UPT, UPT, UR17, 0x210, URZ ;  /* 0x0000021011077890 */ /* 0x000fe2000fffe0ff */
[----:B------:R-:W-:-:S03]  /*4c70*/  SHF.L.U32 R3, R9, 0x1f, RZ ;  /* 0x0000001f09037819 */ /* 0x000fc600000006ff */
[----:B------:R-:W-:-:S09]  /*4c80*/  ULEA UR4, UR24, UR7, 0x3 ;  /* 0x0000000718047291 */ /* 0x000fd2000f8e18ff */
[----:B------:R-:W2:Y:S02]  /*4c90*/  SYNCS.PHASECHK.TRANS64.TRYWAIT P0, [UR4], R3 ;  /* 0x00000003ff0075a7 */ /* 0x000ea40008001104 */
[----:B--2---:R-:W-:Y:S05]  /*4ca0*/  @!P0 BRA `(.L_x_99) ;  /* 0x0000004c00f48947 */ /* 0x004fea0003800000 */
.L_x_213:
        /* <DEDUP_REMOVED lines=9> */
.L_x_215:
        /* <DEDUP_REMOVED lines=9> */
.L_x_217:
[----:B------:R-:W-:-:S04]  /*4dd0*/  UIADD3 UR4, UPT, UPT, UR4, 0x1, URZ ;  /* 0x0000000104047890 */ /* 0x000fc8000fffe0ff */
[----:B------:R-:W-:-:S04]  /*4de0*/  UISETP.NE.AND UP0, UPT, UR4, 0x4, UPT ;  /* 0x000000040400788c */ /* 0x000fc8000bf05270 */
[----:B------:R-:W-:Y:S02]  /*4df0*/  USEL UR5, URZ, 0x1, UP0 ;  /* 0x00000001ff057887 */ /* 0x000fe40008000000 */
[----:B------:R-:W-:-:S04]  /*4e00*/  USEL UR4, UR4, URZ, UP0 ;  /* 0x000000ff04047287 */ /* 0x000fc80008000000 */
[----:B------:R-:W-:Y:S01]  /*4e10*/  ULEA UR4, UR4, UR7, 0x3 ;  /* 0x0000000704047291 */ /* 0x000fe2000f8e18ff */
[----:B-1----:R-:W-:-:S04]  /*4e20*/  LOP3.LUT R3, R2, UR5, RZ, 0x3c, !PT ;  /* 0x0000000502037c12 */ /* 0x002fc8000f8e3cff */
[----:B------:R-:W-:Y:S01]  /*4e30*/  SHF.L.U32 R3, R3, 0x1f, RZ ;  /* 0x0000001f03037819 */ /* 0x000fe200000006ff */
[----:B------:R-:W-:-:S04]  /*4e40*/  IMAD.U32 R0, RZ, RZ, UR4 ;  /* 0x00000004ff007e24 */ /* 0x000fc8000f8e00ff */
[----:B------:R1:W2:Y:S03]  /*4e50*/  SYNCS.PHASECHK.TRANS64.TRYWAIT P0, [R0+URZ], R3 ;  /* 0x00000003000075a7 */ /* 0x0002a600080011ff */
[----:B--2---:R-:W-:Y:S05]  /*4e60*/  @!P0 NANOSLEEP.SYNCS 0x989680 ;  /* 0x009896800000895d */ /* 0x004fea0003900000 */
[----:B------:R-:W2:Y:S02]  /*4e70*/  @!P0 SYNCS.PHASECHK.TRANS64 P0, [R0+URZ], R3 ;  /* 0x00000003000085a7 */ /* 0x000ea400080010ff */
[----:B--2---:R-:W-:Y:S05]  /*4e80*/  @P0 BRA `(.L_x_102) ;  /* 0x0000000000200947 */ /* 0x004fea0003800000 */
.L_x_103:
[----:B--2---:R2:W4:Y:S02]  /*4e90*/  SYNCS.PHASECHK.TRANS64.TRYWAIT P0, [R0+URZ], R3 ;  /* 0x00000003000075a7 */ /* 0x00452400080011ff */
[----:B----4-:R-:W-:Y:S05]  /*4ea0*/  @!P0 NANOSLEEP.SYNCS 0x989680 ;  /* 0x009896800000895d */ /* 0x010fea0003900000 */
[----:B------:R-:W4:Y:S02]  /*4eb0*/  @!P0 SYNCS.PHASECHK.TRANS64 P0, [R0+URZ], R3 ;  /* 0x00000003000085a7 */ /* 0x000f2400080010ff */
[----:B----4-:R-:W-:Y:S05]  /*4ec0*/  @!P0 BRA `(.L_x_103) ;  /* 0xfffffffc00f08947 */ /* 0x010fea000383ffff */
[----:B------:R-:W-:Y:S05]  /*4ed0*/  BRA `(.L_x_102) ;  /* 0x00000000000c7947 */ /* 0x000fea0003800000 */
.L_x_98:
[----:B------:R-:W-:-:S04]  /*4ee0*/  UIADD3 UR4, UPT, UPT, UR17, 0x250, URZ ;  /* 0x0000025011047890 */ /* 0x000fc8000fffe0ff */
[----:B------:R-:W-:-:S09]  /*4ef0*/  UPRMT UR4, UR34, 0x654, UR4 ;  /* 0x0000065422047896 */ /* 0x000fd20008000004 */
[----:B------:R-:W-:Y:S03]  /*4f00*/  SYNCS.ARRIVE.TRANS64.RED.A1T0 RZ, [UR4], RZ ;  /* 0x000000ffffff79a7 */ /* 0x000fe60008100404 */
.L_x_102:
[----:B-12---:R-:W-:Y:S01]  /*4f10*/  SHF.L.U32 R3, RZ, 0x1f, RZ ;  /* 0x0000001fff037819 */ /* 0x006fe200000006ff */
[----:B------:R-:W-:Y:S01]  /*4f20*/  UIADD3 UR4, UPT, UPT, UR17, 0x250, URZ ;  /* 0x0000025011047890 */ /* 0x000fe2000fffe0ff */
[----:B------:R-:W-:Y:S02]  /*4f30*/  PLOP3.LUT P0, PT, PT, PT, UP1, 0x80, 0x8 ;  /* 0x000000000008781c */ /* 0x000fe40003f0f018 */
[----:B------:R-:W1:Y:S02]  /*4f40*/  SYNCS.PHASECHK.TRANS64.TRYWAIT P1, [UR17+0x250], R3 ;  /* 0x00025003ff0075a7 */ /* 0x000e640008021111 */
[----:B-1----:R-:W-:Y:S09]  /*4f50*/  @!P1 BRA `(.L_x_104) ;  /* 0x0000004c00909947 */ /* 0x002ff20003800000 */
.L_x_219:
[----:B------:R-:W-:Y:S01]  /*4f60*/  @!UP1 UPRMT UR4, UR34, 0x654, UR4 ;  /* 0x0000065422049896 */ /* 0x000fe20008000004 */
[----:B------:R-:W-:Y:S01]  /*4f70*/  UMOV UR5, 0xffff ;  /* 0x0000ffff00057882 */ /* 0x000fe20000000000 */
[----:B------:R-:W-:-:S07]  /*4f80*/  UMOV UR6, 0x1 ;  /* 0x0000000100067882 */ /* 0x000fce0000000000 */
[----:B------:R-:W-:Y:S01]  /*4f90*/  @!P0 SYNCS.ARRIVE.TRANS64.RED.A1T0 RZ, [UR4], RZ ;  /* 0x000000ffffff89a7 */ /* 0x000fe20008100404 */
[----:B------:R-:W-:Y:S01]  /*4fa0*/  NOP ;  /* 0x0000000000007918 */ /* 0x000fe20000000000 */
[----:B-1----:R-:W1:Y:S01]  /*4fb0*/  LDS R0, [UR8+0x14] ;  /* 0x00001408ff007984 */ /* 0x002e620008000800 */
[----:B------:R-:W-:-:S04]  /*4fc0*/  ULOP3.LUT UR4, UR32, 0xffff, URZ, 0xc0, !UPT ;  /* 0x0000ffff20047892 */ /* 0x000fc8000f8ec0ff */
[----:B------:R-:W-:-:S04]  /*4fd0*/  USHF.R.U32.HI UR4, URZ, 0x5, UR4 ;  /* 0x00000005ff047899 */ /* 0x000fc80008011604 */
[----:B------:R-:W-:Y:S02]  /*4fe0*/  USHF.L.U32 UR5, UR5, UR4, URZ ;  /* 0x0000000405057299 */ /* 0x000fe400080006ff */
[----:B------:R-:W-:-:S04]  /*4ff0*/  USHF.L.U32 UR4, UR6, UR4, URZ ;  /* 0x0000000406047299 */ /* 0x000fc800080006ff */
[----:B-1----:R-:W-:-:S04]  /*5000*/  LOP3.LUT R0, R0, UR5, RZ, 0xc0, !PT ;  /* 0x0000000500007c12 */ /* 0x002fc8000f8ec0ff */
[----:B------:R-:W-:-:S13]  /*5010*/  ISETP.NE.AND P0, PT, R0, UR5, PT ;  /* 0x0000000500007c0c */ /* 0x000fda000bf05270 */
[----:B------:R-:W-:Y:S05]  /*5020*/  @P0 BRA `(.L_x_105) ;  /* 0x0000000000580947 */ /* 0x000fea0003800000 */
[----:B------:R-:W1:Y:S02]  /*5030*/  LDS R0, [UR8+0x18] ;  /* 0x00001808ff007984 */ /* 0x000e640008000800 */
[----:B-1----:R-:W-:-:S04]  /*5040*/  LOP3.LUT R0, R0, UR4, RZ, 0xc0, !PT ;  /* 0x0000000400007c12 */ /* 0x002fc8000f8ec0ff */
[----:B------:R-:W-:-:S13]  /*5050*/  ISETP.NE.AND P0, PT, R0, UR4, PT ;  /* 0x0000000400007c0c */ /* 0x000fda000bf05270 */
[----:B------:R-:W-:Y:S05]  /*5060*/  @P0 BRA `(.L_x_106) ;  /* 0x00000000003c0947 */ /* 0x000fea0003800000 */
[----:B------:R-:W1:Y:S01]  /*5070*/  S2R R2, SR_LANEID ;  /* 0x0000000000027919 */ /* 0x000e620000000000 */
[----:B------:R-:W-:Y:S01]  /*5080*/  ULOP3.LUT UR5, URZ, UR5, URZ, 0x33, !UPT ;  /* 0x00000005ff057292 */ /* 0x000fe2000f8e33ff */
[----:B------:R-:W-:Y:S01]  /*5090*/  LOP3.LUT R4, RZ, UR4, RZ, 0x33, !PT ;  /* 0x00000004ff047c12 */ /* 0x000fe2000f8e33ff */
[----:B------:R-:W-:Y:S02]  /*50a0*/  VOTEU.ANY UR4, UPT, PT ;  /* 0x0000000000047886 */ /* 0x000fe400038e0100 */
[----:B------:R-:W-:Y:S01]  /*50b0*/  UFLO.U32 UR4, UR4 ;  /* 0x00000004000472bd */ /* 0x000fe200080e0000 */
[----:B------:R-:W2:Y:S01]  /*50c0*/  REDUX UR6, R4 ;  /* 0x00000000040673c4 */ /* 0x000ea20000000000 */
[----:B------:R-:W-:-:S06]  /*50d0*/  IMAD.U32 R0, RZ, RZ, UR5 ;  /* 0x00000005ff007e24 */ /* 0x000fcc000f8e00ff */
[----:B------:R4:W-:Y:S01]  /*50e0*/  UTCATOMSWS.AND URZ, UR5 ;  /* 0x0000000500ff79e3 */ /* 0x0009e20008000000 */
[----:B------:R-:W3:Y:S01]  /*50f0*/  REDUX UR7, R0 ;  /* 0x00000000000773c4 */ /* 0x000ee20000000000 */
[----:B-1----:R-:W-:Y:S01]  /*5100*/  ISETP.EQ.U32.AND P0, PT, R2, UR4, PT ;  /* 0x0000000402007c0c */ /* 0x002fe2000bf02070 */
[----:B--2---:R-:W-:Y:S01]  /*5110*/  IMAD.U32 R2, RZ, RZ, UR6 ;  /* 0x00000006ff027e24 */ /* 0x004fe2000f8e00ff */
[----:B---3--:R-:W-:-:S11]  /*5120*/  MOV R3, UR7 ;  /* 0x0000000700037c02 */ /* 0x008fd60008000f00 */
[----:B------:R4:W-:Y:S04]  /*5130*/  @P0 ATOMS.AND RZ, [UR8+0x14], R3 ;  /* 0x00001403ffff098c */ /* 0x0009e8000a800008 */
[----:B------:R4:W-:Y:S01]  /*5140*/  @P0 ATOMS.AND RZ, [UR8+0x18], R2 ;  /* 0x00001802ffff098c */ /* 0x0009e2000a800008 */
[----:B------:R-:W-:Y:S05]  /*5150*/  BRA `(.L_x_107) ;  /* 0x0000000000147947 */ /* 0x000fea0003800000 */
.L_x_106:
[----:B------:R-:W-:Y:S02]  /*5160*/  MOV R2, 0x5180 ;  /* 0x0000518000027802 */ /* 0x000fe40000000f00 */
[----:B---3-5:R-:W-:Y:S05]  /*5170*/  CALL.REL.NOINC `($__internal_0_$__cuda_sm10x_tcgen05_guardrail_trap_col_being_dealloced_not_returned_by_alloc) ;  /* 0x0000004c00e47944 */ /* 0x028fea0003c00000 */
[----:B------:R-:W-:Y:S05]  /*5180*/  BRA `(.L_x_107) ;  /* 0x0000000000087947 */ /* 0x000fea0003800000 */
.L_x_105:
[----:B------:R-:W-:Y:S02]  /*5190*/  MOV R2, 0x51b0 ;  /* 0x000051b000027802 */ /* 0x000fe40000000f00 */
[----:B---3-5:R-:W-:Y:S05]  /*51a0*/  CALL.REL.NOINC `($__internal_2_$__cuda_sm10x_tcgen05_guardrail_trap_unallocated_columns_being_dealloced) ;  /* 0x0000004c00f07944 */ /* 0x028fea0003c00000 */
.L_x_107:
[----:B------:R-:W-:Y:S01]  /*51b0*/  NOP ;  /* 0x0000000000007918 */ /* 0x000fe20000000000 */
[----:B----4-:R-:W-:Y:S05]  /*51c0*/  EXIT ;  /* 0x000000000000794d */ /* 0x010fea0003800000 */
.L_x_78:
[----:B------:R-:W-:-:S09]  /*51d0*/  UISETP.NE.OR UP0, UPT, UR18, 0x3, !UP4 ;  /* 0x000000031200788c */ /* 0x000fd2000e705670 */
[----:B------:R-:W-:Y:S05]  /*51e0*/  BRA.U UP0, `(.L_x_108) ;  /* 0x0000000d00dc7547 */ /* 0x000fea000b800000 */
[----:B------:R-:W2:Y:S01]  /*51f0*/  LDCU.64 UR4, c[0x0][0x888] ;  /* 0x00011100ff0477ac */ /* 0x000ea20008000a00 */
[----:B------:R-:W3:Y:S01]  /*5200*/  LDC.64 R12, c[0x0][0x348] ;  /* 0x0000d200ff0c7b82 */ /* 0x000ee20000000a00 */
[----:B------:R-:W-:Y:S02]  /*5210*/  HFMA2 R9, -RZ, RZ, 0, 0 ;  /* 0x00000000ff097431 */ /* 0x000fe400000001ff */
[----:B------:R-:W-:Y:S01]  /*5220*/  IMAD.MOV.U32 R11, RZ, RZ, 0x1 ;  /* 0x00000001ff0b7424 */ /* 0x000fe200078e00ff */
[----:B------:R-:W4:Y:S01]  /*5230*/  LDCU UR35, c[0x0][0x370] ;  /* 0x00006e00ff2377ac */ /* 0x000f220008000800 */
[----:B------:R-:W-:Y:S01]  /*5240*/  IMAD.MOV.U32 R10, RZ, RZ, RZ ;  /* 0x000000ffff0a7224 */ /* 0x000fe200078e00ff */
[----:B------:R-:W-:Y:S01]  /*5250*/  MOV R3, 0x1000 ;  /* 0x0000100000037802 */ /* 0x000fe20000000f00 */
[----:B------:R-:W4:Y:S01]  /*5260*/  LDCU.128 UR48, c[0x0][0xb10] ;  /* 0x00016200ff3077ac */ /* 0x000f220008000c00 */
[----:B------:R-:W1:Y:S01]  /*5270*/  LDCU UR34, c[0x0][0x374] ;  /* 0x00006e80ff2277ac */ /* 0x000e620008000800 */
[----:B------:R-:W1:Y:S01]  /*5280*/  LDCU.64 UR32, c[0x0][0x890] ;  /* 0x00011200ff2077ac */ /* 0x000e620008000a00 */
[----:B------:R-:W1:Y:S01]  /*5290*/  LDCU UR15, c[0x0][0xb0c] ;  /* 0x00016180ff0f77ac */ /* 0x000e620008000800 */
[----:B--2---:R-:W-:Y:S01]  /*52a0*/  UISETP.NE.U32.AND UP0, UPT, UR4, URZ, UPT ;  /* 0x000000ff0400728c */ /* 0x004fe2000bf05070 */
[----:B------:R-:W2:Y:S01]  /*52b0*/  LDCU UR40, c[0x0][0xb20] ;  /* 0x00016400ff2877ac */ /* 0x000ea20008000800 */
[----:B------:R-:W2:Y:S01]  /*52c0*/  LDCU UR4, c[0x0][0xb30] ;  /* 0x00016600ff0477ac */ /* 0x000ea20008000800 */
[----:B------:R-:W-:Y:S01]  /*52d0*/  UMOV UR21, 0x400 ;  /* 0x0000040000157882 */ /* 0x000fe20000000000 */
[----:B----4-:R-:W-:-:S02]  /*52e0*/  UIMAD.WIDE.U32 UR6, UR35, UR48, URZ ;  /* 0x00000030230672a5 */ /* 0x010fc4000f8e00ff */
[----:B-1----:R-:W-:Y:S02]  /*52f0*/  UIMAD.WIDE.U32 UR8, UR34, UR51, URZ ;  /* 0x00000033220872a5 */ /* 0x002fe4000f8e00ff */
[----:B------:R-:W-:Y:S02]  /*5300*/  ULEA UR21, UR46, UR21, 0x18 ;  /* 0x000000152e157291 */ /* 0x000fe4000f8ec0ff */
[----:B------:R-:W-:Y:S02]  /*5310*/  UISETP.NE.U32.AND UP6, UPT, UR32, URZ, UPT ;  /* 0x000000ff2000728c */ /* 0x000fe4000bfc5070 */
[----:B------:R-:W-:Y:S02]  /*5320*/  UIADD3 UR37, UPT, UPT, UR21, 0x1a8, URZ ;  /* 0x000001a815257890 */ /* 0x000fe4000fffe0ff */
[----:B------:R-:W-:Y:S02]  /*5330*/  UISETP.NE.AND.EX UP5, UPT, UR5, URZ, UPT, UP0 ;  /* 0x000000ff0500728c */ /* 0x000fe4000bfa5300 */
[----:B------:R-:W-:Y:S01]  /*5340*/  UISETP.NE.AND UP0, UPT, UR42, 0x1, UPT ;  /* 0x000000012a00788c */ /* 0x000fe2000bf05270 */
[----:B------:R-:W-:Y:S01]  /*5350*/  UMOV UR6, UR7 ;  /* 0x0000000700067c82 */ /* 0x000fe20008000000 */
[----:B------:R-:W-:Y:S01]  /*5360*/  UMOV UR38, UR9 ;  /* 0x0000000900267c82 */ /* 0x000fe20008000000 */
[----:B------:R-:W-:-:S02]  /*5370*/  UISETP.NE.AND UP0, UPT, UR15, 0x1, UPT ;  /* 0x000000010f00788c */ /* 0x000fc4000bf05270 */
[----:B------:R-:W-:Y:S02]  /*5380*/  UPLOP3.LUT UP4, UPT, UPT, UPT, UPT, 0x40, 0x4 ;  /* 0x000000000004789c */ /* 0x000fe40003f8e870 */
[----:B------:R-:W-:Y:S01]  /*5390*/  UISETP.GE.AND UP2, UPT, UR42, 0x1, UPT ;  /* 0x000000012a00788c */ /* 0x000fe2000bf46270 */
[----:B------:R-:W1:Y:S01]  /*53a0*/  LDCU.64 UR22, c[0x0][0xb28] ;  /* 0x00016500ff1677ac */ /* 0x000e620008000a00 */
[----:B------:R-:W-:Y:S02]  /*53b0*/  UISETP.NE.AND.EX UP6, UPT, UR33, URZ, UPT, UP6 ;  /* 0x000000ff2100728c */ /* 0x000fe4000bfc5360 */
[----:B------:R-:W-:Y:S02]  /*53c0*/  UIADD3 UR25, UPT, UPT, UR21, 0x1a0, URZ ;  /* 0x000001a015197890 */ /* 0x000fe4000fffe0ff */
[----:B------:R-:W-:Y:S02]  /*53d0*/  UPRMT UR37, UR46, 0x654, UR37 ;  /* 0x000006542e257896 */ /* 0x000fe40008000025 */
[----:B------:R-:W-:-:S02]  /*53e0*/  USHF.R.U32.HI UR39, URZ, UR49, UR6 ;  /* 0x00000031ff277299 */ /* 0x000fc40008011606 */
[----:B--2---:R-:W-:Y:S02]  /*53f0*/  USHF.R.U32.HI UR38, URZ, UR40, UR38 ;  /* 0x00000028ff267299 */ /* 0x004fe40008011626 */
[----:B------:R-:W-:Y:S02]  /*5400*/  UISETP.NE.AND UP0, UPT, UR50, 0x1, UPT ;  /* 0x000000013200788c */ /* 0x000fe4000bf05270 */
[----:B---3--:R-:W-:-:S11]  /*5410*/  UISETP.NE.AND UP3, UPT, UR4, 0x1, UPT ;  /* 0x000000010400788c */ /* 0x008fd6000bf65270 */
.L_x_117:
[C---:B------:R-:W-:Y:S02]  /*5420*/  LEA R8, R10.reuse, UR21, 0x3 ;  /* 0x000000150a087c11 */ /* 0x040fe4000f8e18ff */
[----:B------:R-:W-:Y:S02]  /*5430*/  SHF.L.U32 R5, R9, 0x1f, RZ ;  /* 0x0000001f09057819 */ /* 0x000fe400000006ff */
[----:B------:R-:W-:Y:S02]  /*5440*/  LEA R6, R10, UR21, 0x4 ;  /* 0x000000150a067c11 */ /* 0x000fe4000f8e20ff */
[----:B--2---:R-:W2:Y:S02]  /*5450*/  SYNCS.PHASECHK.TRANS64.TRYWAIT P0, [R8+URZ+0x1d0], R5 ;  /* 0x0001d005080075a7 */ /* 0x004ea400080011ff */
[----:B--2---:R-:W-:Y:S05]  /*5460*/  @!P0 BRA `(.L_x_109) ;  /* 0x0000004800648947 */ /* 0x004fea0003800000 */
.L_x_220:
[----:B--2---:R-:W2:Y:S01]  /*5470*/  LDS.128 R4, [R6+0x260] ;  /* 0x0002600006047984 */ /* 0x004ea20000000c00 */
[----:B------:R-:W-:Y:S01]  /*5480*/  UISETP.GE.AND UP0, UPT, UR42, 0x1, UPT ;  /* 0x000000012a00788c */ /* 0x000fe2000bf06270 */
[----:B------:R-:W-:Y:S01]  /*5490*/  @!PT LDS RZ, [RZ] ;  /* 0x00000000fffff984 */ /* 0x000fe20000000800 */
[----:B------:R-:W-:Y:S01]  /*54a0*/  @!PT LDS RZ, [RZ] ;  /* 0x00000000fffff984 */ /* 0x000fe20000000800 */
[----:B------:R-:W-:Y:S01]  /*54b0*/  @!PT LDS RZ, [RZ] ;  /* 0x00000000fffff984 */ /* 0x000fe20000000800 */
[----:B------:R-:W-:Y:S01]  /*54c0*/  @!PT LDS RZ, [RZ] ;  /* 0x00000000fffff984 */ /* 0x000fe20000000800 */
[----:B------:R3:W-:Y:S06]  /*54d0*/  MEMBAR.ALL.CTA ;  /* 0x0000000000007992 */ /* 0x0007ec0000008000 */
[----:B---3--:R-:W3:Y:S01]  /*54e0*/  FENCE.VIEW.ASYNC.S ;  /* 0x00000000000073c6 */ /* 0x008ee20000000000 */
[----:B--2---:R-:W-:Y:S11]  /*54f0*/  LOP3.LUT P0, RZ, R6, 0x1, RZ, 0xc0, !PT ;  /* 0x0000000106ff7812 */ /* 0x004ff6000780c0ff */
[----:B------:R-:W-:Y:S02]  /*5500*/  @!UPT UIADD3 URZ, UPT, UPT, URZ, URZ, URZ ;  /* 0x000000fffffff290 */ /* 0x000fe4000fffe0ff */
[----:B---3--:R-:W-:Y:S01]  /*5510*/  VOTEU.ANY UP2, P0 ;  /* 0x0000000000ff7886 */ /* 0x008fe20000040100 */
[----:B------:R-:W-:Y:S11]  /*5520*/  PLOP3.LUT P0, PT, PT, PT, UP2, 0x80, 0x8 ;  /* 0x000000000008781c */ /* 0x000ff60003f0f028 */
[----:B------:R-:W-:Y:S02]  /*5530*/  @!UPT UIADD3 URZ, UPT, UPT, URZ, URZ, URZ ;  /* 0x000000fffffff290 */ /* 0x000fe4000fffe0ff */
[----:B------:R-:W-:Y:S02]  /*5540*/  @P0 SHF.R.U32.HI R0, RZ, 0x10, R5 ;  /* 0x00000010ff000819 */ /* 0x000fe40000011605 */
[----:B------:R-:W-:Y:S02]  /*5550*/  @P0 MOV R2, R4 ;  /* 0x0000000400020202 */ /* 0x000fe40000000f00 */
[----:B------:R-:W-:Y:S01]  /*5560*/  @P0 R2UR UR4, R0 ;  /* 0x00000000000402ca */ /* 0x000fe200000e0000 */
[----:B------:R-:W-:Y:S01]  /*5570*/  VIADD R0, R8, 0x1e0 ;  /* 0x000001e008007836 */ /* 0x000fe20000000000 */
[----:B------:R-:W-:Y:S02]  /*5580*/  @P0 LOP3.LUT R4, R5, 0xffff, RZ, 0xc0, !PT ;  /* 0x0000ffff05040812 */ /* 0x000fe400078ec0ff */
[----:B------:R-:W-:Y:S02]  /*5590*/  @P0 R2UR UR6, R2 ;  /* 0x00000000020602ca */ /* 0x000fe400000e0000 */
[----:B------:R-:W-:Y:S02]  /*55a0*/  PRMT R0, RZ, 0x654, R0 ;  /* 0x00000654ff007816 */ /* 0x000fe40000000000 */
[----:B------:R-:W-:Y:S02]  /*55b0*/  @P0 R2UR UR5, R4 ;  /* 0x00000000040502ca */ /* 0x000fe400000e0000 */
[----:B------:R2:W-:Y:S03]  /*55c0*/  SYNCS.ARRIVE.TRANS64.RED.A1T0 RZ, [R0+URZ], RZ ;  /* 0x000000ff00ff79a7 */ /* 0x0005e600081004ff */
[----:B------:R-:W-:Y:S04]  /*55d0*/  @UP2 UMOV UR29, UR4 ;  /* 0x00000004001d2c82 */ /* 0x000fe80008000000 */
[----:B------:R-:W-:Y:S04]  /*55e0*/  @UP2 UMOV UR14, UR6 ;  /* 0x00000006000e2c82 */ /* 0x000fe80008000000 */
[----:B------:R-:W-:Y:S01]  /*55f0*/  @UP2 UMOV UR13, UR5 ;  /* 0x00000005000d2c82 */ /* 0x000fe20008000000 */
[----:B------:R-:W-:Y:S05]  /*5600*/  BRA.U !UP0, `(.L_x_110) ;  /* 0x0000000108c07547 */ /* 0x000fea000b800000 */
[----:B------:R-:W-:Y:S02]  /*5610*/  UIMAD.WIDE.U32 UR8, UR13, UR51, URZ ;  /* 0x000000330d0872a5 */ /* 0x000fe4000f8e00ff */
[----:B------:R-:W-:Y:S02]  /*5620*/  UP2UR UR12, UPR, URZ, 0x4 ;  /* 0x00000004ff0c7883 */ /* 0x000fe40008000000 */
[----:B------:R-:W-:Y:S02]  /*5630*/  UISETP.NE.AND UP2, UPT, UR50, 0x1, UPT ;  /* 0x000000013200788c */ /* 0x000fe4000bf45270 */
[----:B------:R-:W-:Y:S02]  /*5640*/  UIMAD.WIDE.U32 UR10, UR14, UR48, URZ ;  /* 0x000000300e0a72a5 */ /* 0x000fe4000f8e00ff */
[----:B------:R-:W-:Y:S02]  /*5650*/  USEL UR4, UR34, UR38, !UP2 ;  /* 0x0000002622047287 */ /* 0x000fe4000d000000 */
[----:B------:R-:W-:Y:S02]  /*5660*/  UISETP.NE.AND UP0, UPT, UR15, 0x1, UPT ;  /* 0x000000010f00788c */ /* 0x000fe4000bf05270 */
[----:B------:R-:W-:Y:S02]  /*5670*/  UP2UR UR20, UPR, URZ, 0x2 ;  /* 0x00000002ff147883 */ /* 0x000fe40008000000 */
[----:B------:R-:W-:Y:S02]  /*5680*/  UISETP.NE.AND UP1, UPT, UR42, 0x1, UPT ;  /* 0x000000012a00788c */ /* 0x000fe4000bf25270 */
[----:B-1----:R-:W-:Y:S02]  /*5690*/  UIMAD.WIDE.U32 UR16, UR4, UR22, URZ ;  /* 0x00000016041072a5 */ /* 0x002fe4000f8e00ff */
[----:B------:R-:W-:Y:S01]  /*56a0*/  USEL UR7, UR35, UR39, !UP0 ;  /* 0x0000002723077287 */ /* 0x000fe2000c000000 */
[----:B------:R-:W-:Y:S02]  /*56b0*/  UMOV UR5, UR9 ;  /* 0x0000000900057c82 */ /* 0x000fe40008000000 */
[----:B------:R-:W-:Y:S02]  /*56c0*/  USHF.R.U32.HI UR6, URZ, UR40, UR5 ;  /* 0x00000028ff067299 */ /* 0x000fe40008011605 */
[----:B------:R-:W-:Y:S02]  /*56d0*/  UIMAD.WIDE.U32 UR18, UR7, UR22, URZ ;  /* 0x00000016071272a5 */ /* 0x000fe4000f8e00ff */
[----:B------:R-:W-:Y:S02]  /*56e0*/  USEL UR6, UR13, UR6, !UP2 ;  /* 0x000000060d067287 */ /* 0x000fe4000d000000 */
[----:B------:R-:W-:Y:S01]  /*56f0*/  UISETP.NE.AND UP2, UPT, UR12, URZ, UPT ;  /* 0x000000ff0c00728c */ /* 0x000fe2000bf45270 */
[----:B------:R-:W-:Y:S01]  /*5700*/  UMOV UR5, UR11 ;  /* 0x0000000b00057c82 */ /* 0x000fe20008000000 */
[----:B------:R-:W-:Y:S02]  /*5710*/  UIMAD.WIDE.U32 UR10, UR6, UR22, URZ ;  /* 0x00000016060a72a5 */ /* 0x000fe4000f8e00ff */
[----:B------:R-:W-:Y:S03]  /*5720*/  USHF.R.U32.HI UR8, URZ, UR49, UR5 ;  /* 0x00000031ff087299 */ /* 0x000fe60008011605 */
[----:B------:R-:W-:Y:S02]  /*5730*/  UMOV UR5, UR17 ;  /* 0x0000001100057c82 */ /* 0x000fe40008000000 */
[----:B------:R-:W-:Y:S03]  /*5740*/  @UP1 USHF.R.U32.HI UR4, URZ, UR23, UR5 ;  /* 0x00000017ff041299 */ /* 0x000fe60008011605 */
[----:B------:R-:W-:Y:S01]  /*5750*/  UMOV UR5, UR19 ;  /* 0x0000001300057c82 */ /* 0x000fe20008000000 */
[----:B------:R-:W-:Y:S02]  /*5760*/  UIMAD UR4, UR42, UR4, URZ ;  /* 0x000000042a0472a4 */ /* 0x000fe4000f8e02ff */
[----:B------:R-:W-:Y:S02]  /*5770*/  @UP1 USHF.R.U32.HI UR7, URZ, UR23, UR5 ;  /* 0x00000017ff071299 */ /* 0x000fe40008011605 */
[----:B------:R-:W-:Y:S02]  /*5780*/  USEL UR5, UR14, UR8, !UP0 ;  /* 0x000000080e057287 */ /* 0x000fe4000c000000 */
[----:B------:R-:W-:Y:S02]  /*5790*/  UIMAD UR8, UR42, UR7, URZ ;  /* 0x000000072a0872a4 */ /* 0x000fe4000f8e02ff */
[----:B------:R-:W-:Y:S03]  /*57a0*/  UISETP.GE.AND UP0, UPT, UR6, UR4, UPT ;  /* 0x000000040600728c */ /* 0x000fe6000bf06270 */
[----:B------:R-:W-:Y:S01]  /*57b0*/  UMOV UR4, UR11 ;  /* 0x0000000b00047c82 */ /* 0x000fe20008000000 */
[----:B------:R-:W-:Y:S02]  /*57c0*/  UISETP.GE.OR UP0, UPT, UR5, UR8, UP0 ;  /* 0x000000080500728c */ /* 0x000fe40008706670 */
[----:B------:R-:W-:Y:S02]  /*57d0*/  USHF.R.U32.HI UR4, URZ, UR23, UR4 ;  /* 0x00000017ff047299 */ /* 0x000fe40008011604 */
[----:B------:R-:W-:Y:S02]  /*57e0*/  UIMAD.WIDE.U32 UR8, UR5, UR22, URZ ;  /* 0x00000016050872a5 */ /* 0x000fe4000f8e00ff */
[----:B------:R-:W-:Y:S04]  /*57f0*/  USEL UR10, UR6, UR4, !UP1 ;  /* 0x00000004060a7287 */ /* 0x000fe8000c800000 */
[----:B------:R-:W-:Y:S01]  /*5800*/  UIADD3 UR11, UPT, UPT, -UR10, URZ, URZ ;  /* 0x000000ff0a0b7290 */ /* 0x000fe2000fffe1ff */
[----:B------:R-:W-:Y:S02]  /*5810*/  @!UP0 UMOV UR4, UR9 ;  /* 0x0000000900048c82 */ /* 0x000fe40008000000 */
[----:B------:R-:W-:Y:S02]  /*5820*/  @!UP0 USHF.R.U32.HI UR4, URZ, UR23, UR4 ;  /* 0x00000017ff048299 */ /* 0x000fe40008011604 */
[----:B------:R-:W-:Y:S02]  /*5830*/  UIMAD UR8, UR42, UR11, UR6 ;  /* 0x0000000b2a0872a4 */ /* 0x000fe4000f8e0206 */
[----:B------:R-:W-:Y:S02]  /*5840*/  @!UP0 USEL UR4, UR5, UR4, !UP1 ;  /* 0x0000000405048287 */ /* 0x000fe4000c800000 */
[----:B------:R-:W-:Y:S02]  /*5850*/  UISETP.NE.AND UP1, UPT, UR20, URZ, UPT ;  /* 0x000000ff1400728c */ /* 0x000fe4000bf25270 */
[----:B------:R-:W-:Y:S02]  /*5860*/  @!UP0 UIMAD UR8, UR7, UR8, UR4 ;  /* 0x00000008070882a4 */ /* 0x000fe4000f8e0204 */
[----:B------:R-:W-:Y:S02]  /*5870*/  @!UP0 UIADD3 UR9, UPT, UPT, UR10, -UR4, URZ ;  /* 0x800000040a098290 */ /* 0x000fe4000fffe0ff */
[----:B------:R-:W-:Y:S02]  /*5880*/  UIADD3 UR4, UPT, UPT, -UR5, URZ, URZ ;  /* 0x000000ff05047290 */ /* 0x000fe4000fffe1ff */
[----:B------:R-:W-:Y:S02]  /*5890*/  UIADD3 UR7, UPT, UPT, -UR6, URZ, URZ ;  /* 0x000000ff06077290 */ /* 0x000fe4000fffe1ff */
[----:B------:R-:W-:Y:S02]  /*58a0*/  @!UP0 UIMAD UR6, UR9, UR42, UR5 ;  /* 0x0000002a090682a4 */ /* 0x000fe4000f8e0205 */
[----:B------:R-:W-:Y:S02]  /*58b0*/  UIMAD UR14, UR15, UR4, UR14 ;  /* 0x000000040f0e72a4 */ /* 0x000fe4000f8e020e */
[----:B------:R-:W-:Y:S01]  /*58c0*/  UIMAD UR4, UR50, UR7, UR13 ;  /* 0x00000007320472a4 */ /* 0x000fe2000f8e020d */
[----:B------:R-:W-:Y:S02]  /*58d0*/  @!UP0 UMOV UR5, UR8 ;  /* 0x0000000800058c82 */ /* 0x000fe40008000000 */
[----:B------:R-:W-:Y:S02]  /*58e0*/  UIMAD UR14, UR5, UR15, UR14 ;  /* 0x0000000f050e72a4 */ /* 0x000fe4000f8e020e */
[----:B------:R-:W-:Y:S11]  /*58f0*/  UIMAD UR13, UR6, UR50, UR4 ;  /* 0x00000032060d72a4 */ /* 0x000ff6000f8e0204 */
[----:B------:R-:W-:Y:S01]  /*5900*/  @!UPT UIADD3 URZ, UPT, UPT, URZ, URZ, URZ ;  /* 0x000000fffffff290 */ /* 0x000fe2000fffe0ff */
.L_x_110:
[----:B------:R-:W3:Y:S01]  /*5910*/  @!UP3 LDCU.128 UR8, c[0x0][0xb10] ;  /* 0x00016200ff08b7ac */ /* 0x000ee20008000c00 */
[----:B------:R-:W-:Y:S02]  /*5920*/  ISETP.NE.U32.AND P0, PT, RZ, UR32, PT ;  /* 0x00000020ff007c0c */ /* 0x000fe4000bf05070 */
[----:B------:R-:W-:Y:S02]  /*5930*/  SHF.L.U32 R4, R11, 0x1f, RZ ;  /* 0x0000001f0b047819 */ /* 0x000fe400000006ff */
[----:B------:R-:W-:Y:S01]  /*5940*/  ISETP.NE.AND.EX P0, PT, RZ, UR33, PT, P0 ;  /* 0x00000021ff007c0c */ /* 0x000fe2000bf05300 */
[----:B------:R-:W4:Y:S01]  /*5950*/  @!UP3 LDCU UR5, c[0x0][0xb0c] ;  /* 0x00016180ff05b7ac */ /* 0x000f220008000800 */
[----:B------:R-:W-:Y:S02]  /*5960*/  USHF.L.U32 UR26, UR31, 0x7, URZ ;  /* 0x000000071f1a7899 */ /* 0x000fe400080006ff */
[----:B------:R-:W-:Y:S02]  /*5970*/  USHF.L.U32 UR27, UR30, 0x6, URZ ;  /* 0x000000061e1b7899 */ /* 0x000fe400080006ff */
[----:B---3--:R-:W-:Y:S07]  /*5980*/  UIMAD.WIDE.U32 UR6, UR14, UR8, URZ ;  /* 0x000000080e0672a5 */ /* 0x008fee000f8e00ff */
[----:B------:R-:W-:Y:S01]  /*5990*/  @!UP3 UMOV UR4, UR7 ;  /* 0x000000070004bc82 */ /* 0x000fe20008000000 */
[----:B----4-:R-:W-:Y:S02]  /*59a0*/  @!UP3 UISETP.NE.AND UP0, UPT, UR5, 0x1, UPT ;  /* 0x000000010500b88c */ /* 0x010fe4000bf05270 */
[----:B------:R-:W-:Y:S02]  /*59b0*/  @!UP3 USHF.R.U32.HI UR4, URZ, UR9, UR4 ;  /* 0x00000009ff04b299 */ /* 0x000fe40008011604 */
[----:B------:R-:W-:Y:S02]  /*59c0*/  UIMAD.WIDE.U32 UR6, UR13, UR11, URZ ;  /* 0x0000000b0d0672a5 */ /* 0x000fe4000f8e00ff */
[----:B------:R-:W-:Y:S02]  /*59d0*/  @!UP3 USEL UR8, UR14, UR4, !UP0 ;  /* 0x000000040e08b287 */ /* 0x000fe4000c000000 */
[----:B------:R-:W-:Y:S03]  /*59e0*/  @!UP3 UISETP.NE.AND UP0, UPT, UR10, 0x1, UPT ;  /* 0x000000010a00b88c */ /* 0x000fe6000bf05270 */
[----:B------:R-:W-:Y:S02]  /*59f0*/  @!UP3 UMOV UR6, UR7 ;  /* 0x000000070006bc82 */ /* 0x000fe40008000000 */
[----:B------:R-:W3:Y:S02]  /*5a00*/  @!UP3 LDCU UR4, c[0x0][0xb20] ;  /* 0x00016400ff04b7ac */ /* 0x000ee40008000800 */
[----:B---3--:R-:W-:Y:S04]  /*5a10*/  @!UP3 USHF.R.U32.HI UR6, URZ, UR4, UR6 ;  /* 0x00000004ff06b299 */ /* 0x008fe80008011606 */
[----:B------:R-:W-:Y:S04]  /*5a20*/  @!UP3 USEL UR6, UR13, UR6, !UP0 ;  /* 0x000000060d06b287 */ /* 0x000fe8000c000000 */
[----:B------:R-:W-:Y:S02]  /*5a30*/  @!UP3 UIADD3 UR4, UPT, UPT, -UR8, UR6, URZ ;  /* 0x000000060804b290 */ /* 0x000fe4000fffe1ff */
[----:B------:R-:W-:Y:S02]  /*5a40*/  @!UP3 UIADD3 UR6, UPT, UPT, UR8, -UR6, URZ ;  /* 0x800000060806b290 */ /* 0x000fe4000fffe0ff */
[----:B------:R-:W-:Y:S02]  /*5a50*/  @!UP3 UIMAD UR14, UR4, UR5, UR14 ;  /* 0x00000005040eb2a4 */ /* 0x000fe4000f8e020e */
[----:B------:R-:W-:Y:S01]  /*5a60*/  @!UP3 UIMAD UR13, UR6, UR10, UR13 ;  /* 0x0000000a060db2a4 */ /* 0x000fe2000f8e020d */
[----:B------:R-:W-:Y:S11]  /*5a70*/  BRA.U UP4, `(.L_x_111) ;  /* 0x0000000104107547 */ /* 0x000ff6000b800000 */
[----:B--2---:R-:W-:Y:S04]  /*5a80*/  MOV R0, UR43 ;  /* 0x0000002b00007c02 */ /* 0x004fe80008000f00 */
[----:B------:R-:W-:Y:S04]  /*5a90*/  SHF.L.U32 R5, R0, 0x1f, RZ ;  /* 0x0000001f00057819 */ /* 0x000fe800000006ff */
[----:B------:R-:W2:Y:S02]  /*5aa0*/  SYNCS.PHASECHK.TRANS64.TRYWAIT P1, [UR21+0x1c8], R5 ;  /* 0x0001c805ff0075a7 */ /* 0x000ea40008021115 */
[----:B--2---:R-:W-:Y:S05]  /*5ab0*/  @!P1 BRA `(.L_x_112) ;  /* 0x0000004000e49947 */ /* 0x004fea0003800000 */
.L_x_111:
[----:B------:R-:W-:Y:S05]  /*5ac0*/  BRA.U !UP6, `(.L_x_113) ;  /* 0x000000010e387547 */ /* 0x000fea000b800000 */
[----:B------:R-:W-:Y:S01]  /*5ad0*/  UPLOP3.LUT UP1, UPT, UPT, UPT, UP5, 0x80, 0x8 ;  /* 0x000000000008789c */ /* 0x000fe20003f2f050 */
[----:B--2---:R-:W-:Y:S01]  /*5ae0*/  HFMA2 R0, -RZ, RZ, 0, 5.9604644775390625e-08 ;  /* 0x00000001ff007431 */ /* 0x004fe200000001ff */
[----:B------:R-:W2:Y:S01]  /*5af0*/  LDCU.64 UR8, c[0x0][0x358] ;  /* 0x00006b00ff0877ac */ /* 0x000ea20008000a00 */
[----:B------:R-:W-:Y:S03]  /*5b00*/  IMAD.MOV.U32 R86, RZ, RZ, 0x1 ;  /* 0x00000001ff567424 */ /* 0x000fe600078e00ff */
[----:B------:R-:W-:Y:S05]  /*5b10*/  PLOP3.LUT P1, PT, PT, PT, UP1, 0x80, 0x8 ;  /* 0x000000000008781c */ /* 0x000fea0003f2f018 */
[----:B------:R-:W3:Y:S01]  /*5b20*/  @UP1 LDCU.64 UR4, c[0x0][0x888] ;  /* 0x00011100ff0417ac */ /* 0x000ee20008000a00 */
[----:B------:R-:W-:Y:S07]  /*5b30*/  @UP1 UIMAD UR6, UR36, UR32, URZ ;  /* 0x00000020240612a4 */ /* 0x000fee000f8e02ff */
[----:B------:R-:W-:Y:S01]  /*5b40*/  @!P1 PRMT R86, R0, 0x7610, R86 ;  /* 0x0000761000569816 */ /* 0x000fe20000000056 */
[----:B---3--:R-:W-:Y:S06]  /*5b50*/  @UP1 UIMAD.WIDE UR4, UR6, 0x4, UR4 ;  /* 0x00000004060418a5 */ /* 0x008fec000f8e0204 */
[----:B------:R-:W-:Y:S01]  /*5b60*/  IMAD.U32 R6, RZ, RZ, UR4 ;  /* 0x00000004ff067e24 */ /* 0x000fe2000f8e00ff */
[----:B------:R-:W-:Y:S04]  /*5b70*/  MOV R7, UR5 ;  /* 0x0000000500077c02 */ /* 0x000fe80008000f00 */
[----:B------:R-:W3:Y:S01]  /*5b80*/  @!UP1 LDCU UR4, c[0x0][0x880] ;  /* 0x00011000ff0497ac */ /* 0x000ee20008000800 */
[----:B--2--5:R4:W5:Y:S02]  /*5b90*/  @P1 LDG.E R41, desc[UR8][R6.64] ;  /* 0x0000000806291981 */ /* 0x024964000c1e1900 */
[----:B---34-:R-:W-:Y:S07]  /*5ba0*/  @!P1 IMAD.U32 R41, RZ, RZ, UR4 ;  /* 0x00000004ff299e24 */ /* 0x018fee000f8e00ff */
.L_x_113:
[----:B-----5:R-:W-:Y:S01]  /*5bb0*/  @!P0 FSETP.EQ.AND P2, PT, R41, RZ, PT ;  /* 0x000000ff2900820b */ /* 0x020fe20003f42000 */
[----:B------:R-:W-:Y:S01]  /*5bc0*/  @!UPT UIADD3 URZ, UPT, UPT, URZ, URZ, URZ ;  /* 0x000000fffffff290 */ /* 0x000fe2000fffe0ff */
[----:B------:R-:W-:Y:S11]  /*5bd0*/  @!P0 BRA `(.L_x_114) ;  /* 0x0000000000148947 */ /* 0x000ff60003800000 */
[----:B------:R-:W-:Y:S02]  /*5be0*/  LOP3.LUT P0, RZ, R86, 0xff, RZ, 0xc0, !PT ;  /* 0x000000ff56ff7812 */ /* 0x000fe4000780c0ff */
[----:B------:R-:W-:Y:S04]  /*5bf0*/  PLOP3.LUT P2, PT, PT, PT, UP1, 0x80, 0x8 ;  /* 0x000000000008781c */ /* 0x000fe80003f4f018 */
[----:B------:R-:W-:Y:S07]  /*5c00*/  PLOP3.LUT P2, PT, P2, PT, PT, 0x8, 0x80 ;  /* 0x000000000080781c */ /* 0x000fee000174e170 */
[----:B------:R-:W-:Y:S11]  /*5c10*/  @P0 FSETP.EQ.AND P2, PT, R41, RZ, PT ;  /* 0x000000ff2900020b */ /* 0x000ff60003f42000 */
[----:B------:R-:W-:Y:S02]  /*5c20*/  @!UPT UIADD3 URZ, UPT, UPT, URZ, URZ, URZ ;  /* 0x000000fffffff290 */ /* 0x000fe4000fffe0ff */
.L_x_114:
[----:B------:R-:W3:Y:S01]  /*5c30*/  SYNCS.PHASECHK.TRANS64.TRYWAIT P0, [UR21+0x1b0], R4 ;  /* 0x0001b004ff0075a7 */ /* 0x000ee20008001115 */
[----:B------:R-:W-:Y:S04]  /*5c40*/  ELECT P1, URZ, PT ;  /* 0x0000000000ff782f */ /* 0x000fe80003820000 */
[----:B------:R-:W-:Y:S01]  /*5c50*/  PLOP3.LUT P1, PT, P2, P1, PT, 0xf2, 0x2f ;  /* 0x00000000002f781c */ /* 0x000fe20001723e72 */
[----:B------:R-:W-:Y:S01]  /*5c60*/  @!UPT UIADD3 URZ, UPT, UPT, URZ, URZ, URZ ;  /* 0x000000fffffff290 */ /* 0x000fe2000fffe0ff */
[----:B---3--:R-:W-:Y:S11]  /*5c70*/  @!P0 BRA `(.L_x_115) ;  /* 0x00000040008c8947 */ /* 0x008ff60003800000 */
.L_x_223:
[----:B------:R-:W-:Y:S01]  /*5c80*/  @!P1 IADD3 R2, P0, PT, R12, 0x580, RZ ;  /* 0x000005800c029810 */ /* 0x000fe20007f1e0ff */
[----:B------:R-:W-:Y:S01]  /*5c90*/  VOTEU.ALL UP0, P1 ;  /* 0x0000000000ff7886 */ /* 0x000fe20000800000 */
[----:B------:R-:W-:Y:S01]  /*5ca0*/  UMOV UR6, 0x0 ;  /* 0x0000000000067882 */ /* 0x000fe20000000000 */
[----:B------:R-:W-:Y:S01]  /*5cb0*/  UMOV UR7, 0x10000000 ;  /* 0x1000000000077882 */ /* 0x000fe20000000000 */
[----:B------:R-:W-:Y:S01]  /*5cc0*/  @!P1 R2UR UR5, R2 ;  /* 0x00000000020592ca */ /* 0x000fe200000e0000 */
[----:B--2---:R-:W-:Y:S01]  /*5cd0*/  @!P1 IMAD.X R0, RZ, RZ, R13, P0 ;  /* 0x000000ffff009224 */ /* 0x004fe200000e060d */
[----:B------:R-:W-:Y:S01]  /*5ce0*/  @!UP0 UIADD3 UR24, UPT, UPT, UR21, 0x300, URZ ;  /* 0x0000030015188890 */ /* 0x000fe2000fffe0ff */
[----:B------:R-:W-:Y:S01]  /*5cf0*/  VIADD R10, R10, 0x1 ;  /* 0x000000010a0a7836 */ /* 0x000fe20000000000 */
[----:B------:R-:W-:Y:S02]  /*5d00*/  @!UP0 UIADD3 UR10, UPT, UPT, UR26, 0x40, URZ ;  /* 0x000000401a0a8890 */ /* 0x000fe4000fffe0ff */
[----:B------:R-:W-:Y:S01]  /*5d10*/  @!P1 R2UR UR4, R0 ;  /* 0x00000000000492ca */ /* 0x000fe200000e0000 */
[----:B------:R-:W-:Y:S01]  /*5d20*/  @!UP0 UIADD3 UR8, UPT, UPT, UR21, 0xb00, URZ ;  /* 0x00000b0015088890 */ /* 0x000fe2000fffe0ff */
[----:B------:R-:W-:Y:S01]  /*5d30*/  @!P1 IMAD.MOV.U32 R0, RZ, RZ, 0x1000 ;  /* 0x00001000ff009424 */ /* 0x000fe200078e00ff */
[----:B------:R-:W-:Y:S01]  /*5d40*/  VOTEU.ALL UP0, P1 ;  /* 0x0000000000ff7886 */ /* 0x000fe20000800000 */
[----:B------:R-:W-:Y:S01]  /*5d50*/  UMOV UR28, UR36 ;  /* 0x00000024001c7c82 */ /* 0x000fe20008000000 */
[----:B------:R-:W-:Y:S01]  /*5d60*/  UMOV UR9, UR25 ;  /* 0x0000001900097c82 */ /* 0x000fe20008000000 */
[----:B------:R-:W-:Y:S01]  /*5d70*/  UMOV UR11, UR27 ;  /* 0x0000001b000b7c82 */ /* 0x000fe20008000000 */
[----:B------:R-:W-:Y:S01]  /*5d80*/  IMAD.U32 R6, RZ, RZ, UR5 ;  /* 0x00000005ff067e24 */ /* 0x000fe2000f8e00ff */
[----:B------:R-:W-:Y:S05]  /*5d90*/  UMOV UR12, UR36 ;  /* 0x00000024000c7c82 */ /* 0x000fea0008000000 */
[----:B------:R-:W-:Y:S01]  /*5da0*/  IMAD.U32 R7, RZ, RZ, UR4 ;  /* 0x00000004ff077e24 */ /* 0x000fe2000f8e00ff */
[----:B------:R-:W-:Y:S04]  /*5db0*/  @!P1 R2UR UR4, R6 ;  /* 0x00000000060492ca */ /* 0x000fe800000e0000 */
[----:B------:R-:W-:Y:S11]  /*5dc0*/  @!P1 R2UR UR5, R7 ;  /* 0x00000000070592ca */ /* 0x000ff600000e0000 */
[----:B------:R-:W-:Y:S02]  /*5dd0*/  @!UPT UIADD3 URZ, UPT, UPT, URZ, URZ, URZ ;  /* 0x000000fffffff290 */ /* 0x000fe4000fffe0ff */
[----:B------:R-:W-:Y:S01]  /*5de0*/  @!UP0 UTMALDG.3D [UR24], [UR4], desc[UR6] ;  /* 0x00000618040085b4 */ /* 0x000fe20008011000 */
[----:B------:R-:W-:Y:S05]  /*5df0*/  VOTEU.ALL UP0, P1 ;  /* 0x0000000000ff7886 */ /* 0x000fea0000800000 */
[----:B------:R2:W-:Y:S01]  /*5e00*/  @!UP0 UTMALDG.3D [UR8], [UR4], desc[UR6] ;  /* 0x00000608040085b4 */ /* 0x0005e20008011000 */
[----:B------:R3:W-:Y:S01]  /*5e10*/  @!P1 SYNCS.ARRIVE.TRANS64.RED.A0TR RZ, [UR21+0x1a0], R0 ;  /* 0x0001a000ffff99a7 */ /* 0x0007e20008300415 */
[----:B--2---:R-:W-:Y:S09]  /*5e20*/  UPRMT UR4, UR46, 0x654, UR25 ;  /* 0x000006542e047896 */ /* 0x004ff20008000019 */
[----:B------:R-:W-:Y:S01]  /*5e30*/  SYNCS.ARRIVE.TRANS64.RED.A1T0 RZ, [UR4], RZ ;  /* 0x000000ffffff79a7 */ /* 0x000fe20008100404 */
[----:B------:R-:W2:Y:S02]  /*5e40*/  SYNCS.PHASECHK.TRANS64.TRYWAIT P0, [UR21+0x1b8], R4 ;  /* 0x0001b804ff0075a7 */ /* 0x000ea40008001115 */
[----:B--23--:R-:W-:Y:S05]  /*5e50*/  @!P0 BRA `(.L_x_116) ;  /* 0x00000040002c8947 */ /* 0x00cfea0003800000 */
.L_x_225:
[----:B------:R-:W-:Y:S01]  /*5e60*/  UIADD3 UR30, UPT, UPT, UR14, UR63, URZ ;  /* 0x0000003f0e1e7290 */ /* 0x000fe2000fffe0ff */
[----:B------:R-:W-:Y:S01]  /*5e70*/  @!P1 IADD3 R2, P0, PT, R12, 0x580, RZ ;  /* 0x000005800c029810 */ /* 0x000fe20007f1e0ff */
[----:B------:R-:W-:Y:S01]  /*5e80*/  UPLOP3.LUT UP4, UPT, UPT, UPT, UPT, 0x80, 0x8 ;  /* 0x000000000008789c */ /* 0x000fe20003f8f070 */
[----:B------:R-:W-:Y:S01]  /*5e90*/  R2UR UR24, R88 ;  /* 0x00000000581872ca */ /* 0x000fe200000e0000 */
[----:B------:R-:W-:Y:S01]  /*5ea0*/  VOTEU.ALL UP0, P1 ;  /* 0x0000000000ff7886 */ /* 0x000fe20000800000 */
[----:B------:R-:W-:Y:S01]  /*5eb0*/  @!P1 R2UR UR5, R2 ;  /* 0x00000000020592ca */ /* 0x000fe200000e0000 */
[----:B------:R-:W-:Y:S01]  /*5ec0*/  @!P1 IMAD.X R0, RZ, RZ, R13, P0 ;  /* 0x000000ffff009224 */ /* 0x000fe200000e060d */
[----:B------:R-:W-:Y:S01]  /*5ed0*/  UMOV UR6, 0x0 ;  /* 0x0000000000067882 */ /* 0x000fe20000000000 */
[----:B------:R-:W-:Y:S01]  /*5ee0*/  UMOV UR7, 0x10000000 ;  /* 0x1000000000077882 */ /* 0x000fe20000000000 */
[----:B------:R-:W-:Y:S01]  /*5ef0*/  @!UP0 UIADD3 UR18, UPT, UPT, UR26, 0x20, URZ ;  /* 0x000000201a128890 */ /* 0x000fe2000fffe0ff */
[----:B------:R-:W-:Y:S01]  /*5f00*/  ISETP.NE.AND P0, PT, R10, 0x2, PT ;  /* 0x000000020a00780c */ /* 0x000fe20003f05270 */
[----:B------:R-:W-:Y:S01]  /*5f10*/  @!UP0 UIADD3 UR16, UPT, UPT, UR21, 0x1300, URZ ;  /* 0x0000130015108890 */ /* 0x000fe2000fffe0ff */
[----:B------:R-:W-:Y:S01]  /*5f20*/  @!P1 R2UR UR4, R0 ;  /* 0x00000000000492ca */ /* 0x000fe200000e0000 */
[----:B------:R-:W-:Y:S01]  /*5f30*/  @!UP0 UIADD3 UR17, UPT, UPT, UR21, 0x1a8, URZ ;  /* 0x000001a815118890 */ /* 0x000fe2000fffe0ff */
[----:B------:R-:W-:Y:S01]  /*5f40*/  SEL R0, RZ, 0x1, P0 ;  /* 0x00000001ff007807 */ /* 0x000fe20000000000 */
[----:B------:R-:W-:Y:S01]  /*5f50*/  @!UP0 UIADD3 UR10, UPT, UPT, UR26, 0x60, URZ ;  /* 0x000000601a0a8890 */ /* 0x000fe2000fffe0ff */
[----:B------:R-:W-:Y:S01]  /*5f60*/  LOP3.LUT R11, R11, 0x1, RZ, 0x3c, !PT ;  /* 0x000000010b0b7812 */ /* 0x000fe200078e3cff */
[----:B------:R-:W-:Y:S01]  /*5f70*/  @!UP0 UIADD3 UR8, UPT, UPT, UR21, 0x1b00, URZ ;  /* 0x00001b0015088890 */ /* 0x000fe2000fffe0ff */
[----:B--2---:R-:W-:Y:S01]  /*5f80*/  IMAD.U32 R4, RZ, RZ, UR5 ;  /* 0x00000005ff047e24 */ /* 0x004fe2000f8e00ff */
[----:B------:R-:W-:Y:S01]  /*5f90*/  VOTEU.ALL UP0, P1 ;  /* 0x0000000000ff7886 */ /* 0x000fe20000800000 */
[----:B------:R-:W-:Y:S01]  /*5fa0*/  UMOV UR19, UR27 ;  /* 0x0000001b00137c82 */ /* 0x000fe20008000000 */
[----:B------:R-:W-:Y:S01]  /*5fb0*/  UMOV UR20, UR36 ;  /* 0x0000002400147c82 */ /* 0x000fe20008000000 */
[----:B------:R-:W-:Y:S01]  /*5fc0*/  UMOV UR11, UR27 ;  /* 0x0000001b000b7c82 */ /* 0x000fe20008000000 */
[----:B------:R-:W-:Y:S01]  /*5fd0*/  UMOV UR12, UR36 ;  /* 0x00000024000c7c82 */ /* 0x000fe20008000000 */
[----:B------:R-:W-:Y:S01]  /*5fe0*/  UMOV UR9, UR17 ;  /* 0x0000001100097c82 */ /* 0x000fe20008000000 */
[----:B------:R-:W-:Y:S01]  /*5ff0*/  IMAD.U32 R5, RZ, RZ, UR4 ;  /* 0x00000004ff057e24 */ /* 0x000fe2000f8e00ff */
[----:B------:R-:W-:Y:S01]  /*6000*/  @!P1 R2UR UR4, R4 ;  /* 0x00000000040492ca */ /* 0x000fe200000e0000 */
[----:B------:R-:W-:Y:S01]  /*6010*/  UIADD3 UR31, UPT, UPT, UR13, UR24, URZ ;  /* 0x000000180d1f7290 */ /* 0x000fe2000fffe0ff */
[----:B------:R-:W-:Y:S01]  /*6020*/  LOP3.LUT R9, R9, R0, RZ, 0x3c, !PT ;  /* 0x0000000009097212 */ /* 0x000fe200078e3cff */
[----:B------:R-:W-:Y:S01]  /*6030*/  UMOV UR36, UR29 ;  /* 0x0000001d00247c82 */ /* 0x000fe20008000000 */
[----:B------:R-:W-:Y:S02]  /*6040*/  @!P1 R2UR UR5, R5 ;  /* 0x00000000050592ca */ /* 0x000fe400000e0000 */
[----:B------:R-:W-:Y:S11]  /*6050*/  SEL R10, R10, RZ, P0 ;  /* 0x000000ff0a0a7207 */ /* 0x000ff60000000000 */
[----:B------:R2:W-:Y:S01]  /*6060*/  @!UP0 UTMALDG.3D [UR16], [UR4], desc[UR6] ;  /* 0x00000610040085b4 */ /* 0x0005e20008011000 */
[----:B------:R-:W-:Y:S05]  /*6070*/  VOTEU.ALL UP0, P1 ;  /* 0x0000000000ff7886 */ /* 0x000fea0000800000 */
[----:B------:R2:W-:Y:S01]  /*6080*/  @!UP0 UTMALDG.3D [UR8], [UR4], desc[UR6] ;  /* 0x00000608040085b4 */ /* 0x0005e20008011000 */
[----:B------:R2:W-:Y:S01]  /*6090*/  @!P1 SYNCS.ARRIVE.TRANS64.RED.A0TR RZ, [UR21+0x1a8], R3 ;  /* 0x0001a803ffff99a7 */ /* 0x0005e20008300415 */
[----:B------:R-:W-:Y:S01]  /*60a0*/  SYNCS.ARRIVE.TRANS64.RED.A1T0 RZ, [UR37], RZ ;  /* 0x000000ffffff79a7 */ /* 0x000fe20008100425 */
[----:B------:R-:W-:Y:S05]  /*60b0*/  BRA.U UP2, `(.L_x_117) ;  /* 0xfffffff102d87547 */ /* 0x000fea000b83ffff */
[----:B--2---:R-:W-:-:S04]  /*60c0*/  SHF.L.U32 R3, R11, 0x1f, RZ ;  /* 0x0000001f0b037819 */ /* 0x004fc800000006ff */
[----:B------:R-:W2:Y:S02]  /*60d0*/  SYNCS.PHASECHK.TRANS64.TRYWAIT P0, [UR21+0x1b0], R3 ;  /* 0x0001b003ff0075a7 */ /* 0x000ea40008001115 */
[----:B--2---:R-:W-:Y:S05]  /*60e0*/  @!P0 BRA `(.L_x_118) ;  /* 0x0000003c00a08947 */ /* 0x004fea0003800000 */
.L_x_227:
[----:B--2---:R-:W-:-:S07]  /*60f0*/  MOV R0, UR21 ;  /* 0x0000001500007c02 */ /* 0x004fce0008000f00 */
.L_x_119:
[----:B--2---:R-:W-:-:S04]  /*6100*/  SHF.L.U32 R3, R11, 0x1f, RZ ;  /* 0x0000001f0b037819 */ /* 0x004fc800000006ff */
[----:B------:R2:W3:Y:S03]  /*6110*/  SYNCS.PHASECHK.TRANS64.TRYWAIT P0, [R0+URZ+0x1b8], R3 ;  /* 0x0001b803000075a7 */ /* 0x0004e600080011ff */
[----:B---3--:R-:W-:Y:S05]  /*6120*/  @!P0 NANOSLEEP.SYNCS 0x989680 ;  /* 0x009896800000895d */ /* 0x008fea0003900000 */
[----:B------:R-:W3:Y:S02]  /*6130*/  @!P0 SYNCS.PHASECHK.TRANS64 P0, [R0+URZ+0x1b8], R3 ;  /* 0x0001b803000085a7 */ /* 0x000ee400080010ff */
[----:B-1-3--:R-:W-:Y:S05]  /*6140*/  @P0 EXIT ;  /* 0x000000000000094d */ /* 0x00afea0003800000 */
[----:B------:R-:W-:Y:S05]  /*6150*/  BRA `(.L_x_119) ;  /* 0xfffffffc00e87947 */ /* 0x000fea000383ffff */
.L_x_108:
[----:B------:R-:W-:-:S06]  /*6160*/  UISETP.GE.AND UP0, UPT, UR18, 0x4, UPT ;  /* 0x000000041200788c */ /* 0x000fcc000bf06270 */
[----:B------:R-:W-:-:S13]  /*6170*/  PLOP3.LUT P0, PT, PT, PT, UP0, 0x80, 0x8 ;  /* 0x000000000008781c */ /* 0x000fda0003f0f008 */
[----:B-1----:R-:W-:Y:S05]  /*6180*/  @!P0 EXIT ;  /* 0x000000000000894d */ /* 0x002fea0003800000 */
[----:B------:R-:W-:Y:S01]  /*6190*/  BAR.SYNC.DEFER_BLOCKING 0x6, 0xa0 ;  /* 0x0182800000007b1d */ /* 0x000fe20000010000 */
[----:B------:R-:W-:Y:S01]  /*61a0*/  IMAD.SHL.U32 R4, R87, 0x200000, RZ ;  /* 0x0020000057047824 */ /* 0x000fe200078e00ff */
[----:B------:R-:W-:Y:S01]  /*61b0*/  CS2R R94, SRZ ;  /* 0x00000000005e7805 */ /* 0x000fe2000001ff00 */
[C---:B------:R-:W-:Y:S01]  /*61c0*/  IMAD.SHL.U32 R85, R97.reuse, 0x20, RZ ;  /* 0x0000002061557824 */ /* 0x040fe200078e00ff */
[----:B------:R-:W-:Y:S01]  /*61d0*/  CS2R R92, SRZ ;  /* 0x00000000005c7805 */ /* 0x000fe2000001ff00 */
[C---:B------:R-:W-:Y:S01]  /*61e0*/  IMAD.U32 R37, R97.reuse, 0x10000, RZ ;  /* 0x0001000061257824 */ /* 0x040fe200078e00ff */
[----:B------:R-:W-:Y:S02]  /*61f0*/  UMOV UR44, 0x400 ;  /* 0x00000400002c7882 */ /* 0x000fe40000000000 */
[----:B------:R-:W1:Y:S01]  /*6200*/  LDC.64 R82, c[0x0][0x8b0] ;  /* 0x00022c00ff527b82 */ /* 0x000e620000000a00 */
[----:B------:R-:W-:Y:S01]  /*6210*/  ULEA UR44, UR46, UR44, 0x18 ;  /* 0x0000002c2e2c7291 */ /* 0x000fe2000f8ec0ff */
[----:B------:R-:W-:Y:S01]  /*6220*/  IMAD.SHL.U32 R5, R97, 0x4, RZ ;  /* 0x0000000461057824 */ /* 0x000fe200078e00ff */
[----:B------:R-:W-:Y:S01]  /*6230*/  LOP3.LUT R4, R4, 0x200000, RZ, 0xc0, !PT ;  /* 0x0020000004047812 */ /* 0x000fe200078ec0ff */
[----:B------:R-:W-:Y:S01]  /*6240*/  IMAD.SHL.U32 R7, R87, 0x400, RZ ;  /* 0x0000040057077824 */ /* 0x000fe200078e00ff */
[C---:B------:R-:W-:Y:S01]  /*6250*/  LOP3.LUT R6, R85.reuse, 0x80, RZ, 0xc0, !PT ;  /* 0x0000008055067812 */ /* 0x040fe200078ec0ff */
[----:B------:R-:W-:Y:S01]  /*6260*/  UIADD3 UR4, UPT, UPT, UR44, 0x2300, URZ ;  /* 0x000023002c047890 */ /* 0x000fe2000fffe0ff */
[C---:B------:R-:W-:Y:S01]  /*6270*/  LOP3.LUT R84, R85.reuse, 0xb60, RZ, 0xc0, !PT ;  /* 0x00000b6055547812 */ /* 0x040fe200078ec0ff */
[----:B------:R-:W2:Y:S01]  /*6280*/  LDC.64 R80, c[0x0][0x8a8] ;  /* 0x00022a00ff507b82 */ /* 0x000ea20000000a00 */
[----:B------:R-:W-:Y:S01]  /*6290*/  LOP3.LUT R37, R4, 0x400000, R37, 0xf8, !PT ;  /* 0x0040000004257812 */ /* 0x000fe200078ef825 */
[----:B------:R-:W-:Y:S01]  /*62a0*/  IMAD.MOV.U32 R36, RZ, RZ, RZ ;  /* 0x000000ffff247224 */ /* 0x000fe200078e00ff */
[----:B------:R-:W-:Y:S01]  /*62b0*/  LOP3.LUT R5, R6, 0x10, R5, 0xf8, !PT ;  /* 0x0000001006057812 */ /* 0x000fe200078ef805 */
[----:B------:R-:W-:Y:S01]  /*62c0*/  IMAD.MOV.U32 R91, RZ, RZ, RZ ;  /* 0x000000ffff5b7224 */ /* 0x000fe200078e00ff */
[----:B------:R-:W-:Y:S01]  /*62d0*/  LOP3.LUT R84, R84, 0x400, R7, 0xf8, !PT ;  /* 0x0000040054547812 */ /* 0x000fe200078ef807 */
[----:B------:R-:W-:Y:S01]  /*62e0*/  IMAD.U32 R96, RZ, RZ, UR4 ;  /* 0x00000004ff607e24 */ /* 0x000fe2000f8e00ff */
[----:B------:R-:W-:Y:S01]  /*62f0*/  LOP3.LUT P0, RZ, R85, 0x80, RZ, 0xc0, !PT ;  /* 0x0000008055ff7812 */ /* 0x000fe2000780c0ff */
[----:B------:R-:W3:Y:S01]  /*6300*/  LDCU UR58, c[0x0][0x370] ;  /* 0x00006e00ff3a77ac */ /* 0x000ee20008000800 */
[----:B------:R-:W4:Y:S01]  /*6310*/  LDS R0, [UR44+0x280] ;  /* 0x0002802cff007984 */ /* 0x000f220008000800 */
[----:B------:R-:W-:-:S02]  /*6320*/  LOP3.LUT R84, R84, R5, RZ, 0xfc, !PT ;  /* 0x0000000554547212 */ /* 0x000fc400078efcff */
[----:B------:R-:W-:Y:S01]  /*6330*/  P2R R4, PR, RZ, 0x1 ;  /* 0x00000001ff047803 */ /* 0x000fe20000000000 */
[----:B------:R-:W1:Y:S01]  /*6340*/  LDCU UR43, c[0x0][0xb0c] ;  /* 0x00016180ff2b77ac */ /* 0x000e620008000800 */
[----:B------:R-:W-:Y:S01]  /*6350*/  LOP3.LUT R97, R97, 0x60, RZ, 0xc0, !PT ;  /* 0x0000006061617812 */ /* 0x000fe200078ec0ff */
[----:B------:R-:W1:Y:S01]  /*6360*/  LDCU UR39, c[0x0][0xb30] ;  /* 0x00016600ff2777ac */ /* 0x000e620008000800 */
[----:B------:R-:W1:Y:S01]  /*6370*/  LDCU.64 UR56, c[0x0][0x888] ;  /* 0x00011100ff3877ac */ /* 0x000e620008000a00 */
[----:B------:R-:W1:Y:S01]  /*6380*/  LDCU.64 UR40, c[0x0][0xb28] ;  /* 0x00016500ff2877ac */ /* 0x000e620008000a00 */
[----:B------:R-:W1:Y:S01]  /*6390*/  LDCU.64 UR60, c[0x0][0x890] ;  /* 0x00011200ff3c77ac */ /* 0x000e620008000a00 */
[----:B------:R-:W1:Y:S01]  /*63a0*/  LDCU.128 UR52, c[0x0][0xb10] ;  /* 0x00016200ff3477ac */ /* 0x000e620008000c00 */
[----:B------:R-:W1:Y:S01]  /*63b0*/  LDCU UR47, c[0x0][0x374] ;  /* 0x00006e80ff2f77ac */ /* 0x000e620008000800 */
[----:B------:R-:W-:Y:S01]  /*63c0*/  UIADD3 UR62, UPT, UPT, UR44, 0x300, URZ ;  /* 0x000003002c3e7890 */ /* 0x000fe2000fffe0ff */
[----:B-1234-:R-:W-:-:S11]  /*63d0*/  IMAD.IADD R37, R0, 0x1, R37 ;  /* 0x0000000100257824 */ /* 0x01efd600078e0225 */
.L_x_145:
[C---:B------:R-:W-:Y:S02]  /*63e0*/  LEA R3, R91.reuse, UR44, 0x3 ;  /* 0x0000002c5b037c11 */ /* 0x040fe4000f8e18ff */
[----:B------:R-:W-:Y:S02]  /*63f0*/  SHF.L.U32 R0, R94, 0x1f, RZ ;  /* 0x0000001f5e007819 */ /* 0x000fe400000006ff */
[----:B------:R-:W-:Y:S02]  /*6400*/  LEA R5, R91, UR44, 0x4 ;  /* 0x0000002c5b057c11 */ /* 0x000fe4000f8e20ff */
[----:B-1----:R-:W1:Y:S02]  /*6410*/  SYNCS.PHASECHK.TRANS64.TRYWAIT P0, [R3+URZ+0x1d0], R0 ;  /* 0x0001d000030075a7 */ /* 0x002e6400080011ff */
[----:B-1----:R-:W-:Y:S05]  /*6420*/  @!P0 BRA `(.L_x_120) ;  /* 0x0000003800e88947 */ /* 0x002fea0003800000 */
.L_x_228:
        /* <DEDUP_REMOVED lines=11> */
[----:B------:R-:W-:Y:S01]  /*64e0*/  PLOP3.LUT P0, PT, PT, PT, UP1, 0x80, 0x8 ;  /* 0x000000000008781c */ /* 0x000fe20003f0f018 */
[----:B------:R-:W-:Y:S11]  /*64f0*/  UP2UR UR45, UPR, URZ, 0x2 ;  /* 0x00000002ff2d7883 */ /* 0x000ff60008000000 */
[----:B------:R-:W-:Y:S01]  /*6500*/  @!UPT UIADD3 URZ, UPT, UPT, URZ, URZ, URZ ;  /* 0x000000fffffff290 */ /* 0x000fe2000fffe0ff */
[----:B-1----:R-:W-:Y:S02]  /*6510*/  @P0 SHF.R.U32.HI R0, RZ, 0x10, R5 ;  /* 0x00000010ff000819 */ /* 0x002fe40000011605 */
        /* <DEDUP_REMOVED lines=12> */
[----:B------:R-:W2:Y:S01]  /*65e0*/  LDCU UR12, c[0x0][0xb20] ;  /* 0x00016400ff0c77ac */ /* 0x000ea20008000800 */
[----:B------:R-:W-:Y:S02]  /*65f0*/  UIMAD.WIDE.U32 UR4, UR47, UR55, URZ ;  /* 0x000000372f0472a5 */ /* 0x000fe4000f8e00ff */
[----:B------:R-:W-:Y:S02]  /*6600*/  UIMAD.WIDE.U32 UR6, UR58, UR52, URZ ;  /* 0x000000343a0672a5 */ /* 0x000fe4000f8e00ff */
[----:B------:R-:W-:Y:S02]  /*6610*/  UISETP.NE.AND UP0, UPT, UR54, 0x1, UPT ;  /* 0x000000013600788c */ /* 0x000fe4000bf05270 */
[----:B------:R-:W-:Y:S02]  /*6620*/  UIMAD.WIDE.U32 UR8, UR37, UR55, URZ ;  /* 0x00000037250872a5 */ /* 0x000fe4000f8e00ff */
[----:B------:R-:W-:Y:S02]  /*6630*/  UIMAD.WIDE.U32 UR10, UR38, UR52, URZ ;  /* 0x00000034260a72a5 */ /* 0x000fe4000f8e00ff */
[----:B------:R-:W-:Y:S02]  /*6640*/  UISETP.NE.AND UP1, UPT, UR43, 0x1, UPT ;  /* 0x000000012b00788c */ /* 0x000fe4000bf25270 */
[----:B------:R-:W-:Y:S01]  /*6650*/  UISETP.NE.AND UP2, UPT, UR42, 0x1, UPT ;  /* 0x000000012a00788c */ /* 0x000fe2000bf45270 */
[----:B------:R-:W-:Y:S02]  /*6660*/  UMOV UR4, UR5 ;  /* 0x0000000500047c82 */ /* 0x000fe40008000000 */
[----:B--2---:R-:W-:Y:S03]  /*6670*/  USHF.R.U32.HI UR5, URZ, UR12, UR4 ;  /* 0x0000000cff057299 */ /* 0x004fe60008011604 */
[----:B------:R-:W-:Y:S02]  /*6680*/  UMOV UR4, UR7 ;  /* 0x0000000700047c82 */ /* 0x000fe40008000000 */
[----:B------:R-:W-:Y:S02]  /*6690*/  USHF.R.U32.HI UR7, URZ, UR53, UR4 ;  /* 0x00000035ff077299 */ /* 0x000fe40008011604 */
[----:B------:R-:W-:Y:S02]  /*66a0*/  USEL UR4, UR47, UR5, !UP0 ;  /* 0x000000052f047287 */ /* 0x000fe4000c000000 */
[----:B------:R-:W-:Y:S01]  /*66b0*/  USEL UR7, UR58, UR7, !UP1 ;  /* 0x000000073a077287 */ /* 0x000fe2000c800000 */
[----:B------:R-:W-:Y:S01]  /*66c0*/  UMOV UR5, UR9 ;  /* 0x0000000900057c82 */ /* 0x000fe20008000000 */
[----:B------:R-:W-:Y:S02]  /*66d0*/  UIMAD.WIDE.U32 UR8, UR4, UR40, URZ ;  /* 0x00000028040872a5 */ /* 0x000fe4000f8e00ff */
[----:B------:R-:W-:Y:S03]  /*66e0*/  USHF.R.U32.HI UR6, URZ, UR12, UR5 ;  /* 0x0000000cff067299 */ /* 0x000fe60008011605 */
[----:B------:R-:W-:Y:S01]  /*66f0*/  UMOV UR5, UR11 ;  /* 0x0000000b00057c82 */ /* 0x000fe20008000000 */
[----:B------:R-:W-:Y:S02]  /*6700*/  UIMAD.WIDE.U32 UR10, UR7, UR40, URZ ;  /* 0x00000028070a72a5 */ /* 0x000fe4000f8e00ff */
[----:B------:R-:W-:Y:S02]  /*6710*/  USHF.R.U32.HI UR12, URZ, UR53, UR5 ;  /* 0x00000035ff0c7299 */ /* 0x000fe40008011605 */
[----:B------:R-:W-:Y:S01]  /*6720*/  USEL UR6, UR37, UR6, !UP0 ;  /* 0x0000000625067287 */ /* 0x000fe2000c000000 */
[----:B------:R-:W-:Y:S02]  /*6730*/  UMOV UR5, UR9 ;  /* 0x0000000900057c82 */ /* 0x000fe40008000000 */
[----:B------:R-:W-:Y:S01]  /*6740*/  UMOV UR10, UR11 ;  /* 0x0000000b000a7c82 */ /* 0x000fe20008000000 */
[----:B------:R-:W-:Y:S02]  /*6750*/  @UP2 USHF.R.U32.HI UR4, URZ, UR41, UR5 ;  /* 0x00000029ff042299 */ /* 0x000fe40008011605 */
[----:B------:R-:W-:Y:S02]  /*6760*/  @UP2 USHF.R.U32.HI UR7, URZ, UR41, UR10 ;  /* 0x00000029ff072299 */ /* 0x000fe4000801160a */
[----:B------:R-:W-:Y:S02]  /*6770*/  UIMAD UR4, UR42, UR4, URZ ;  /* 0x000000042a0472a4 */ /* 0x000fe4000f8e02ff */
[----:B------:R-:W-:Y:S02]  /*6780*/  UIMAD.WIDE.U32 UR10, UR6, UR40, URZ ;  /* 0x00000028060a72a5 */ /* 0x000fe4000f8e00ff */
[----:B------:R-:W-:Y:S02]  /*6790*/  USEL UR5, UR38, UR12, !UP1 ;  /* 0x0000000c26057287 */ /* 0x000fe4000c800000 */
[----:B------:R-:W-:Y:S02]  /*67a0*/  UIMAD UR8, UR42, UR7, URZ ;  /* 0x000000072a0872a4 */ /* 0x000fe4000f8e02ff */
[----:B------:R-:W-:Y:S03]  /*67b0*/  UISETP.GE.AND UP0, UPT, UR6, UR4, UPT ;  /* 0x000000040600728c */ /* 0x000fe6000bf06270 */
[----:B------:R-:W-:Y:S01]  /*67c0*/  UMOV UR4, UR11 ;  /* 0x0000000b00047c82 */ /* 0x000fe20008000000 */
[----:B------:R-:W-:Y:S02]  /*67d0*/  UISETP.GE.OR UP0, UPT, UR5, UR8, UP0 ;  /* 0x000000080500728c */ /* 0x000fe40008706670 */
[----:B------:R-:W-:Y:S02]  /*67e0*/  USHF.R.U32.HI UR4, URZ, UR41, UR4 ;  /* 0x00000029ff047299 */ /* 0x000fe40008011604 */
[----:B------:R-:W-:Y:S02]  /*67f0*/  UIMAD.WIDE.U32 UR8, UR5, UR40, URZ ;  /* 0x00000028050872a5 */ /* 0x000fe4000f8e00ff */
[----:B------:R-:W-:Y:S02]  /*6800*/  USEL UR11, UR6, UR4, !UP2 ;  /* 0x00000004060b7287 */ /* 0x000fe4000d000000 */
[----:B------:R-:W-:Y:S02]  /*6810*/  UIADD3 UR8, UPT, UPT, -UR5, URZ, URZ ;  /* 0x000000ff05087290 */ /* 0x000fe4000fffe1ff */
[----:B------:R-:W-:Y:S01]  /*6820*/  UIADD3 UR10, UPT, UPT, -UR11, URZ, URZ ;  /* 0x000000ff0b0a7290 */ /* 0x000fe2000fffe1ff */
[----:B------:R-:W-:Y:S01]  /*6830*/  @!UP0 UMOV UR4, UR9 ;  /* 0x0000000900048c82 */ /* 0x000fe20008000000 */
[----:B------:R-:W-:Y:S02]  /*6840*/  UIADD3 UR9, UPT, UPT, -UR6, URZ, URZ ;  /* 0x000000ff06097290 */ /* 0x000fe4000fffe1ff */
[----:B------:R-:W-:Y:S02]  /*6850*/  @!UP0 USHF.R.U32.HI UR4, URZ, UR41, UR4 ;  /* 0x00000029ff048299 */ /* 0x000fe40008011604 */
[----:B------:R-:W-:Y:S02]  /*6860*/  UIMAD UR10, UR42, UR10, UR6 ;  /* 0x0000000a2a0a72a4 */ /* 0x000fe4000f8e0206 */
[----:B------:R-:W-:Y:S04]  /*6870*/  @!UP0 USEL UR4, UR5, UR4, !UP2 ;  /* 0x0000000405048287 */ /* 0x000fe8000d000000 */
[----:B------:R-:W-:Y:S02]  /*6880*/  @!UP0 UIMAD UR10, UR7, UR10, UR4 ;  /* 0x0000000a070a82a4 */ /* 0x000fe4000f8e0204 */
[----:B------:R-:W-:Y:S02]  /*6890*/  @!UP0 UIADD3 UR11, UPT, UPT, UR11, -UR4, URZ ;  /* 0x800000040b0b8290 */ /* 0x000fe4000fffe0ff */
[----:B------:R-:W-:Y:S02]  /*68a0*/  UIMAD UR7, UR43, UR8, UR38 ;  /* 0x000000082b0772a4 */ /* 0x000fe4000f8e0226 */
[----:B------:R-:W-:Y:S02]  /*68b0*/  @!UP0 UIMAD UR6, UR11, UR42, UR5 ;  /* 0x0000002a0b0682a4 */ /* 0x000fe4000f8e0205 */
[----:B------:R-:W-:Y:S01]  /*68c0*/  UIMAD UR4, UR54, UR9, UR37 ;  /* 0x00000009360472a4 */ /* 0x000fe2000f8e0225 */
[----:B------:R-:W-:Y:S02]  /*68d0*/  @!UP0 UMOV UR5, UR10 ;  /* 0x0000000a00058c82 */ /* 0x000fe40008000000 */
[----:B------:R-:W-:Y:S02]  /*68e0*/  UIMAD UR38, UR5, UR43, UR7 ;  /* 0x0000002b052672a4 */ /* 0x000fe4000f8e0207 */
[----:B------:R-:W-:Y:S11]  /*68f0*/  UIMAD UR37, UR6, UR54, UR4 ;  /* 0x00000036062572a4 */ /* 0x000ff6000f8e0204 */
[----:B------:R-:W-:Y:S01]  /*6900*/  @!UPT UIADD3 URZ, UPT, UPT, URZ, URZ, URZ ;  /* 0x000000fffffff290 */ /* 0x000fe2000fffe0ff */
.L_x_121:
[----:B------:R-:W-:Y:S01]  /*6910*/  UISETP.NE.AND UP0, UPT, UR39, 0x1, UPT ;  /* 0x000000012700788c */ /* 0x000fe2000bf05270 */
[----:B------:R-:W-:Y:S01]  /*6920*/  IADD3 R91, PT, PT, R91, 0x1, RZ ;  /* 0x000000015b5b7810 */ /* 0x000fe20007ffe0ff */
[----:B------:R-:W-:Y:S02]  /*6930*/  USHF.L.U32 UR50, UR30, 0x6, URZ ;  /* 0x000000061e327899 */ /* 0x000fe400080006ff */
[----:B------:R-:W-:Y:S07]  /*6940*/  USHF.L.U32 UR49, UR31, 0x7, URZ ;  /* 0x000000071f317899 */ /* 0x000fee00080006ff */
[----:B------:R-:W2:Y:S01]  /*6950*/  @!UP0 LDCU.128 UR12, c[0x0][0xb10] ;  /* 0x00016200ff0c87ac */ /* 0x000ea20008000c00 */
[----:B------:R-:W3:Y:S01]  /*6960*/  @!UP0 LDCU UR5, c[0x0][0xb0c] ;  /* 0x00016180ff0587ac */ /* 0x000ee20008000800 */
[----:B------:R-:W4:Y:S01]  /*6970*/  @!UP0 LDCU UR10, c[0x0][0xb20] ;  /* 0x00016400ff0a87ac */ /* 0x000f220008000800 */
[----:B--2---:R-:W-:Y:S02]  /*6980*/  UIMAD.WIDE.U32 UR8, UR38, UR12, URZ ;  /* 0x0000000c260872a5 */ /* 0x004fe4000f8e00ff */
[----:B------:R-:W-:Y:S02]  /*6990*/  UIMAD.WIDE.U32 UR6, UR37, UR15, URZ ;  /* 0x0000000f250672a5 */ /* 0x000fe4000f8e00ff */
[----:B------:R-:W-:Y:S03]  /*69a0*/  @!UP0 UISETP.NE.AND UP1, UPT, UR14, 0x1, UPT ;  /* 0x000000010e00888c */ /* 0x000fe6000bf25270 */
[----:B------:R-:W-:Y:S01]  /*69b0*/  @!UP0 UMOV UR4, UR9 ;  /* 0x0000000900048c82 */ /* 0x000fe20008000000 */
[----:B---3--:R-:W-:Y:S02]  /*69c0*/  @!UP0 UISETP.NE.AND UP2, UPT, UR5, 0x1, UPT ;  /* 0x000000010500888c */ /* 0x008fe4000bf45270 */
[----:B------:R-:W-:Y:S01]  /*69d0*/  @!UP0 USHF.R.U32.HI UR4, URZ, UR13, UR4 ;  /* 0x0000000dff048299 */ /* 0x000fe20008011604 */
[----:B------:R-:W-:Y:S02]  /*69e0*/  @!UP0 UMOV UR6, UR7 ;  /* 0x0000000700068c82 */ /* 0x000fe40008000000 */
[----:B----4-:R-:W-:Y:S02]  /*69f0*/  @!UP0 USHF.R.U32.HI UR6, URZ, UR10, UR6 ;  /* 0x0000000aff068299 */ /* 0x010fe40008011606 */
[----:B------:R-:W-:Y:S02]  /*6a00*/  @!UP0 USEL UR7, UR38, UR4, !UP2 ;  /* 0x0000000426078287 */ /* 0x000fe4000d000000 */
[----:B------:R-:W-:Y:S04]  /*6a10*/  @!UP0 USEL UR6, UR37, UR6, !UP1 ;  /* 0x0000000625068287 */ /* 0x000fe8000c800000 */
[----:B------:R-:W-:Y:S02]  /*6a20*/  @!UP0 UIADD3 UR4, UPT, UPT, -UR7, UR6, URZ ;  /* 0x0000000607048290 */ /* 0x000fe4000fffe1ff */
[----:B------:R-:W-:Y:S02]  /*6a30*/  @!UP0 UIADD3 UR6, UPT, UPT, UR7, -UR6, URZ ;  /* 0x8000000607068290 */ /* 0x000fe4000fffe0ff */
[----:B------:R-:W-:Y:S02]  /*6a40*/  @!UP0 UIMAD UR38, UR4, UR5, UR38 ;  /* 0x00000005042682a4 */ /* 0x000fe4000f8e0226 */
[----:B------:R-:W-:Y:S02]  /*6a50*/  @!UP0 UIMAD UR37, UR6, UR14, UR37 ;  /* 0x0000000e062582a4 */ /* 0x000fe4000f8e0225 */
[----:B------:R-:W-:Y:S09]  /*6a60*/  ULOP3.LUT UP0, URZ, UR62, 0x90, URZ, 0xc0, !UPT ;  /* 0x000000903eff7892 */ /* 0x000ff2000f80c0ff */
[----:B------:R-:W-:Y:S05]  /*6a70*/  BRA.U !UP0, `(.L_x_122) ;  /* 0x0000000108407547 */ /* 0x000fea000b800000 */
[----:B------:R-:W2:Y:S01]  /*6a80*/  LDCU.64 UR8, c[0x4][0x80] ;  /* 0x01001000ff0877ac */ /* 0x000ea20008000a00 */
[----:B------:R-:W-:Y:S01]  /*6a90*/  MOV R3, 0x0 ;  /* 0x0000000000037802 */ /* 0x000fe20000000f00 */
[----:B------:R-:W-:Y:S02]  /*6aa0*/  HFMA2 R12, -RZ, RZ, 0, 5.9604644775390625e-08 ;  /* 0x00000001ff0c7431 */ /* 0x000fe400000001ff */
[----:B------:R-:W-:Y:S02]  /*6ab0*/  IMAD.MOV.U32 R8, RZ, RZ, 0x70 ;  /* 0x00000070ff087424 */ /* 0x000fe400078e00ff */
[----:B------:R-:W-:Y:S01]  /*6ac0*/  IMAD.MOV.U32 R13, RZ, RZ, RZ ;  /* 0x000000ffff0d7224 */ /* 0x000fe200078e00ff */
[----:B------:R-:W3:Y:S01]  /*6ad0*/  LDCU.64 UR6, c[0x4][0x88] ;  /* 0x01001100ff0677ac */ /* 0x000ee20008000a00 */
[----:B------:R-:W4:Y:S01]  /*6ae0*/  LDC.64 R2, c[0x4][R3] ;  /* 0x0100000003027b82 */ /* 0x000f220000000a00 */
[----:B------:R-:W1:Y:S01]  /*6af0*/  LDCU.64 UR4, c[0x4][0x8] ;  /* 0x01000100ff0477ac */ /* 0x000e620008000a00 */
[----:B--2---:R-:W-:Y:S01]  /*6b00*/  MOV R5, UR9 ;  /* 0x0000000900057c02 */ /* 0x004fe20008000f00 */
[----:B------:R-:W-:Y:S01]  /*6b10*/  IMAD.U32 R4, RZ, RZ, UR8 ;  /* 0x00000008ff047e24 */ /* 0x000fe2000f8e00ff */
[----:B---3--:R-:W-:Y:S01]  /*6b20*/  MOV R7, UR7 ;  /* 0x0000000700077c02 */ /* 0x008fe20008000f00 */
[----:B------:R-:W-:Y:S01]  /*6b30*/  IMAD.U32 R6, RZ, RZ, UR6 ;  /* 0x00000006ff067e24 */ /* 0x000fe2000f8e00ff */
[----:B-1----:R-:W-:Y:S01]  /*6b40*/  MOV R11, UR5 ;  /* 0x00000005000b7c02 */ /* 0x002fe20008000f00 */
[----:B------:R-:W-:Y:S02]  /*6b50*/  IMAD.U32 R10, RZ, RZ, UR4 ;  /* 0x00000004ff0a7e24 */ /* 0x000fe4000f8e00ff */
[----:B------:R-:W-:Y:S07]  /*6b60*/  LEPC R20, `(.L_x_122) ;  /* 0x000000001014794e */ /* 0x000fee0000000000 */
[----:B----45:R-:W-:Y:S05]  /*6b70*/  CALL.ABS.NOINC R2 ;  /* 0x0000000002007343 */ /* 0x030fea0003c00000 */
.L_x_122:
[----:B------:R-:W-:Y:S01]  /*6b80*/  LOP3.LUT P0, RZ, R96, 0x90, RZ, 0xc0, !PT ;  /* 0x0000009060ff7812 */ /* 0x000fe2000780c0ff */
[----:B------:R-:W-:Y:S11]  /*6b90*/  BSSY.RECONVERGENT B6, `(.L_x_123) ;  /* 0x0000013000067945 */ /* 0x000ff60003800200 */
[----:B------:R-:W-:Y:S01]  /*6ba0*/  @!UPT UIADD3 URZ, UPT, UPT, URZ, URZ, URZ ;  /* 0x000000fffffff290 */ /* 0x000fe2000fffe0ff */
[----:B------:R-:W-:Y:S05]  /*6bb0*/  @!P0 BRA `(.L_x_124) ;  /* 0x0000000000408947 */ /* 0x000fea0003800000 */
        /* <DEDUP_REMOVED lines=16> */
.L_x_124:
[----:B------:R-:W-:Y:S05]  /*6cc0*/  BSYNC.RECONVERGENT B6 ;  /* 0x0000000000067941 */ /* 0x000fea0003800200 */
.L_x_123:
[----:B------:R-:W-:Y:S01]  /*6cd0*/  R2UR UR4, R89 ;  /* 0x00000000590472ca */ /* 0x000fe200000e0000 */
[----:B------:R-:W-:Y:S01]  /*6ce0*/  UISETP.NE.U32.AND UP0, UPT, UR60, URZ, UPT ;  /* 0x000000ff3c00728c */ /* 0x000fe2000bf05070 */
[----:B------:R-:W-:Y:S02]  /*6cf0*/  ISETP.NE.U32.AND P4, PT, R82, RZ, PT ;  /* 0x000000ff5200720c */ /* 0x000fe40003f85070 */
[----:B------:R-:W-:Y:S01]  /*6d00*/  ISETP.NE.U32.AND P2, PT, RZ, UR56, PT ;  /* 0x00000038ff007c0c */ /* 0x000fe2000bf45070 */
[----:B------:R-:W-:Y:S01]  /*6d10*/  UISETP.NE.AND.EX UP1, UPT, UR61, URZ, UPT, UP0 ;  /* 0x000000ff3d00728c */ /* 0x000fe2000bf25300 */
[----:B------:R-:W-:Y:S01]  /*6d20*/  ISETP.NE.AND.EX P4, PT, R83, RZ, PT, P4 ;  /* 0x000000ff5300720c */ /* 0x000fe20003f85340 */
[----:B------:R-:W-:Y:S01]  /*6d30*/  UPLOP3.LUT UP0, UPT, UPT, UPT, UPT, 0x40, 0x4 ;  /* 0x000000000004789c */ /* 0x000fe20003f0e870 */
[----:B------:R-:W-:Y:S05]  /*6d40*/  ISETP.NE.AND.EX P2, PT, RZ, UR57, PT, P2 ;  /* 0x00000039ff007c0c */ /* 0x000fea000bf45320 */
[----:B------:R-:W-:Y:S06]  /*6d50*/  UISETP.NE.AND UP2, UPT, UR4, URZ, UPT ;  /* 0x000000ff0400728c */ /* 0x000fec000bf45270 */
[----:B------:R-:W-:Y:S05]  /*6d60*/  PLOP3.LUT P1, PT, PT, PT, UP2, 0x80, 0x8 ;  /* 0x000000000008781c */ /* 0x000fea0003f2f028 */
[----:B------:R-:W-:Y:S06]  /*6d70*/  @UP2 UPLOP3.LUT UP0, UPT, UPT, UPT, UP1, 0x80, 0x8 ;  /* 0x000000000008289c */ /* 0x000fec0003f0f010 */
[----:B------:R-:W-:Y:S01]  /*6d80*/  PLOP3.LUT P0, PT, PT, PT, UP0, 0x80, 0x8 ;  /* 0x000000000008781c */ /* 0x000fe20003f0f008 */
[----:B------:R-:W-:Y:S01]  /*6d90*/  @!UPT UIADD3 URZ, UPT, UPT, URZ, URZ, URZ ;  /* 0x000000fffffff290 */ /* 0x000fe2000fffe0ff */
[----:B------:R-:W-:Y:S11]  /*6da0*/  BRA.U !UP1, `(.L_x_125) ;  /* 0x00000001093c7547 */ /* 0x000ff6000b800000 */
[----:B------:R-:W-:Y:S01]  /*6db0*/  UISETP.NE.U32.AND UP0, UPT, UR56, URZ, UPT ;  /* 0x000000ff3800728c */ /* 0x000fe2000bf05070 */
[----:B-1----:R-:W-:Y:S01]  /*6dc0*/  HFMA2 R0, -RZ, RZ, 0, 5.9604644775390625e-08 ;  /* 0x00000001ff007431 */ /* 0x002fe200000001ff */
[----:B------:R-:W1:Y:S01]  /*6dd0*/  LDCU.64 UR8, c[0x0][0x358] ;  /* 0x00006b00ff0877ac */ /* 0x000e620008000a00 */
[----:B------:R-:W-:Y:S01]  /*6de0*/  IMAD.MOV.U32 R86, RZ, RZ, 0x1 ;  /* 0x00000001ff567424 */ /* 0x000fe200078e00ff */
[----:B------:R-:W-:Y:S06]  /*6df0*/  UISETP.NE.AND.EX UP0, UPT, UR57, URZ, UPT, UP0 ;  /* 0x000000ff3900728c */ /* 0x000fec000bf05300 */
[----:B------:R-:W-:Y:S05]  /*6e00*/  PLOP3.LUT P3, PT, PT, PT, UP0, 0x80, 0x8 ;  /* 0x000000000008781c */ /* 0x000fea0003f6f008 */
[----:B------:R-:W2:Y:S01]  /*6e10*/  @UP0 LDCU.64 UR4, c[0x0][0x888] ;  /* 0x00011100ff0407ac */ /* 0x000ea20008000a00 */
[----:B------:R-:W-:Y:S07]  /*6e20*/  @UP0 UIMAD UR6, UR36, UR60, URZ ;  /* 0x0000003c240602a4 */ /* 0x000fee000f8e02ff */
[----:B------:R-:W-:Y:S01]  /*6e30*/  @!P3 PRMT R86, R0, 0x7610, R86 ;  /* 0x000076100056b816 */ /* 0x000fe20000000056 */
[----:B--2---:R-:W-:Y:S06]  /*6e40*/  @UP0 UIMAD.WIDE UR4, UR6, 0x4, UR4 ;  /* 0x00000004060408a5 */ /* 0x004fec000f8e0204 */
[----:B------:R-:W-:Y:S01]  /*6e50*/  IMAD.U32 R2, RZ, RZ, UR4 ;  /* 0x00000004ff027e24 */ /* 0x000fe2000f8e00ff */
[----:B------:R-:W-:Y:S04]  /*6e60*/  MOV R3, UR5 ;  /* 0x0000000500037c02 */ /* 0x000fe80008000f00 */
[----:B------:R-:W2:Y:S01]  /*6e70*/  @!UP0 LDCU UR4, c[0x0][0x880] ;  /* 0x00011000ff0487ac */ /* 0x000ea20008000800 */
[----:B-1---5:R3:W5:Y:S02]  /*6e80*/  @P3 LDG.E R41, desc[UR8][R2.64] ;  /* 0x0000000802293981 */ /* 0x022764000c1e1900 */
[----:B--23--:R-:W-:Y:S02]  /*6e90*/  @!P3 IMAD.U32 R41, RZ, RZ, UR4 ;  /* 0x00000004ff29be24 */ /* 0x00cfe4000f8e00ff */
.L_x_125:
[----:B------:R-:W-:Y:S05]  /*6ea0*/  @!P4 BRA `(.L_x_126) ;  /* 0x000000000024c947 */ /* 0x000fea0003800000 */
[----:B------:R-:W-:Y:S01]  /*6eb0*/  ISETP.NE.U32.AND P3, PT, R80, RZ, PT ;  /* 0x000000ff5000720c */ /* 0x000fe20003f65070 */
[----:B------:R-:W2:Y:S03]  /*6ec0*/  LDCU.64 UR4, c[0x0][0x358] ;  /* 0x00006b00ff0477ac */ /* 0x000ea60008000a00 */
[----:B------:R-:W-:Y:S11]  /*6ed0*/  ISETP.NE.AND.EX P3, PT, R81, RZ, PT, P3 ;  /* 0x000000ff5100720c */ /* 0x000ff60003f65330 */
[----:B------:R-:W-:Y:S02]  /*6ee0*/  @!UPT UIADD3 URZ, UPT, UPT, URZ, URZ, URZ ;  /* 0x000000fffffff290 */ /* 0x000fe4000fffe0ff */
[----:B------:R-:W3:Y:S01]  /*6ef0*/  @P3 LDC.64 R2, c[0x0][0x8a8] ;  /* 0x00022a00ff023b82 */ /* 0x000ee20000000a00 */
[----:B-1----:R-:W-:Y:S04]  /*6f00*/  @P3 IMAD R0, R82, UR36, RZ ;  /* 0x0000002452003c24 */ /* 0x002fe8000f8e02ff */
[----:B---3--:R-:W-:Y:S05]  /*6f10*/  @P3 IMAD.WIDE R2, R0, 0x4, R2 ;  /* 0x0000000400023825 */ /* 0x008fea00078e0202 */
[----:B--2--5:R2:W5:Y:S02]  /*6f20*/  @P3 LDG.E R38, desc[UR4][R2.64] ;  /* 0x0000000402263981 */ /* 0x024564000c1e1900 */
[----:B--2---:R-:W3:Y:S02]  /*6f30*/  @!P3 LDC R38, c[0x0][0x8a0] ;  /* 0x00022800ff26bb82 */ /* 0x004ee40000000800 */
.L_x_126:
[----:B-----5:R-:W-:Y:S01]  /*6f40*/  FSETP.NEU.AND P4, PT, R41, RZ, PT ;  /* 0x000000ff2900720b */ /* 0x020fe20003f8d000 */
[----:B------:R-:W-:Y:S01]  /*6f50*/  BSSY B1, `(.L_x_127) ;  /* 0x0000041000017945 */ /* 0x000fe20003800000 */
[----:B------:R-:W-:Y:S01]  /*6f60*/  SEL R7, RZ, 0xffffffff, P2 ;  /* 0xffffffffff077807 */ /* 0x000fe20001000000 */
[----:B------:R-:W-:Y:S01]  /*6f70*/  IMAD.MOV.U32 R71, RZ, RZ, 0x1 ;  /* 0x00000001ff477424 */ /* 0x000fe200078e00ff */
[----:B------:R-:W-:Y:S01]  /*6f80*/  LOP3.LUT P3, RZ, R86, 0xff, RZ, 0xc0, !PT ;  /* 0x000000ff56ff7812 */ /* 0x000fe2000786c0ff */
[C---:B------:R-:W-:Y:S01]  /*6f90*/  IMAD R39, R36.reuse, 0x40, R37 ;  /* 0x0000004024277824 */ /* 0x040fe200078e0225 */
[----:B-1----:R-:W-:Y:S02]  /*6fa0*/  @P1 SEL R0, RZ, 0xffffffff, P4 ;  /* 0xffffffffff001807 */ /* 0x002fe40002000000 */
[----:B------:R-:W-:Y:S02]  /*6fb0*/  CS2R R78, SRZ ;  /* 0x00000000004e7805 */ /* 0x000fe4000001ff00 */
[----:B------:R-:W-:Y:S02]  /*6fc0*/  LEA R3, R93, UR44, 0x3 ;  /* 0x0000002c5d037c11 */ /* 0x000fe4000f8e18ff */
[----:B------:R-:W-:Y:S02]  /*6fd0*/  CS2R R76, SRZ ;  /* 0x00000000004c7805 */ /* 0x000fe4000001ff00 */
[----:B------:R-:W-:Y:S02]  /*6fe0*/  @P0 SEL R0, R7, R0, !P3 ;  /* 0x0000000007000207 */ /* 0x000fe40005800000 */
[----:B------:R-:W-:Y:S02]  /*6ff0*/  CS2R R74, SRZ ;  /* 0x00000000004a7805 */ /* 0x000fe4000001ff00 */
[----:B------:R-:W-:Y:S02]  /*7000*/  LEA R90, R36, UR44, 0x3 ;  /* 0x0000002c245a7c11 */ /* 0x000fe4000f8e18ff */
[----:B------:R-:W-:Y:S02]  /*7010*/  CS2R R72, SRZ ;  /* 0x0000000000487805 */ /* 0x000fe4000001ff00 */
[----:B------:R-:W-:Y:S02]  /*7020*/  @P1 LOP3.LUT R0, R0, 0x1, RZ, 0xc0, !PT ;  /* 0x0000000100001812 */ /* 0x000fe400078ec0ff */
[----:B------:R-:W-:Y:S02]  /*7030*/  SHF.L.U32 R5, R95, 0x1f, RZ ;  /* 0x0000001f5f057819 */ /* 0x000fe400000006ff */
[----:B------:R-:W-:Y:S02]  /*7040*/  ISETP.NE.U32.OR P6, PT, R0, 0x1, !P1 ;  /* 0x000000010000780c */ /* 0x000fe40004fc5470 */
[----:B------:R-:W-:Y:S02]  /*7050*/  PLOP3.LUT P2, PT, PT, PT, UP1, 0x80, 0x8 ;  /* 0x000000000008781c */ /* 0x000fe40003f4f018 */
[----:B------:R-:W-:Y:S02]  /*7060*/  SEL R0, RZ, 0xffffffff, P4 ;  /* 0xffffffffff007807 */ /* 0x000fe40002000000 */
[----:B------:R-:W-:Y:S07]  /*7070*/  P2R R98, PR, RZ, 0x40 ;  /* 0x00000040ff627803 */ /* 0x000fee0000000000 */
[----:B------:R-:W-:Y:S02]  /*7080*/  @P6 SHF.L.U32 R2, R92, 0x1f, RZ ;  /* 0x0000001f5c026819 */ /* 0x000fe400000006ff */
[----:B------:R-:W-:Y:S02]  /*7090*/  @P2 SEL R0, R7, R0, !P3 ;  /* 0x0000000007002207 */ /* 0x000fe40005800000 */
[----:B------:R-:W1:Y:S02]  /*70a0*/  @P6 SYNCS.PHASECHK.TRANS64.TRYWAIT P1, [R3+URZ+0x1a0], R2 ;  /* 0x0001a002030065a7 */ /* 0x000e6400080211ff */
[----:B------:R-:W-:Y:S04]  /*70b0*/  LOP3.LUT R0, R0, 0x1, RZ, 0xc0, !PT ;  /* 0x0000000100007812 */ /* 0x000fe800078ec0ff */
[----:B------:R-:W-:Y:S04]  /*70c0*/  ISETP.NE.U32.AND P5, PT, R0, 0x1, PT ;  /* 0x000000010000780c */ /* 0x000fe80003fa5070 */
[----:B------:R-:W-:Y:S01]  /*70d0*/  P2R R99, PR, RZ, 0x20 ;  /* 0x00000020ff637803 */ /* 0x000fe20000000000 */
[----:B------:R2:W4:Y:S01]  /*70e0*/  SYNCS.PHASECHK.TRANS64.TRYWAIT P0, [R90+URZ+0x1f0], R5 ;  /* 0x0001f0055a0075a7 */ /* 0x00052200080011ff */
[----:B-1----:R-:W-:Y:S01]  /*70f0*/  @P6 SEL R71, RZ, 0x1, !P1 ;  /* 0x00000001ff476807 */ /* 0x002fe20004800000 */
[----:B--2---:R-:W-:Y:S06]  /*7100*/  @!P6 BRA `(.L_x_128) ;  /* 0x000000000094e947 */ /* 0x004fec0003800000 */
[----:B------:R-:W-:Y:S01]  /*7110*/  @P5 IMAD R4, R93, 0x1000, R84 ;  /* 0x000010005d045824 */ /* 0x000fe200078e0254 */
[----:B------:R-:W-:Y:S01]  /*7120*/  LOP3.LUT P6, RZ, R85, 0x80, RZ, 0xc0, !PT ;  /* 0x0000008055ff7812 */ /* 0x000fe200078cc0ff */
[----:B------:R-:W-:Y:S01]  /*7130*/  BSSY B0, `(.L_x_129) ;  /* 0x0000010000007945 */ /* 0x000fe20003800000 */
[----:B------:R-:W-:Y:S01]  /*7140*/  ISETP.NE.AND P2, PT, R71, RZ, PT ;  /* 0x000000ff4700720c */ /* 0x000fe20003f45270 */
[----:B------:R-:W-:Y:S01]  /*7150*/  @P5 VIADD R2, R4, UR44 ;  /* 0x0000002c04025c36 */ /* 0x000fe20008000000 */
[----:B------:R-:W-:Y:S02]  /*7160*/  PLOP3.LUT P1, PT, PT, PT, PT, 0x8, 0x80 ;  /* 0x000000000080781c */ /* 0x000fe40003f2e170 */
[----:B------:R-:W-:Y:S02]  /*7170*/  CS2R R74, SRZ ;  /* 0x00000000004a7805 */ /* 0x000fe4000001ff00 */
[----:B------:R-:W-:Y:S01]  /*7180*/  @P5 PLOP3.LUT P1, PT, P6, PT, PT, 0x80, 0x8 ;  /* 0x000000000008581c */ /* 0x000fe2000372f070 */
[C---:B------:R-:W-:Y:S01]  /*7190*/  @P5 VIADD R0, R2.reuse, 0x300 ;  /* 0x0000030002005836 */ /* 0x040fe20000000000 */
[----:B------:R-:W-:Y:S01]  /*71a0*/  CS2R R72, SRZ ;  /* 0x0000000000487805 */ /* 0x000fe2000001ff00 */
[----:B------:R-:W-:Y:S01]  /*71b0*/  @P5 VIADD R2, R2, 0x310 ;  /* 0x0000031002025836 */ /* 0x000fe20000000000 */
[----:B------:R-:W-:Y:S02]  /*71c0*/  CS2R R78, SRZ ;  /* 0x00000000004e7805 */ /* 0x000fe4000001ff00 */
[----:B------:R-:W-:Y:S07]  /*71d0*/  CS2R R76, SRZ ;  /* 0x00000000004c7805 */ /* 0x000fee000001ff00 */
[----:B------:R-:W-:Y:S01]  /*71e0*/  @P1 VIADD R2, R0, 0xfffffff0 ;  /* 0xfffffff000021836 */ /* 0x000fe20000000000 */
[----:B------:R-:W-:Y:S06]  /*71f0*/  @P2 BRA `(.L_x_130) ;  /* 0x00000000000c2947 */ /* 0x000fec0003800000 */
[----:B------:R-:W-:Y:S04]  /*7200*/  SHF.L.U32 R0, R92, 0x1f, RZ ;  /* 0x0000001f5c007819 */ /* 0x000fe800000006ff */
[----:B------:R-:W1:Y:S02]  /*7210*/  SYNCS.PHASECHK.TRANS64.TRYWAIT P1, [R3+URZ+0x1a0], R0 ;  /* 0x0001a000030075a7 */ /* 0x000e6400080211ff */
[----:B-1----:R-:W-:Y:S05]  /*7220*/  @!P1 BRA `(.L_x_131) ;  /* 0x0000002c007c9947 */ /* 0x002fea0003800000 */
.L_x_130:
[----:B------:R-:W-:Y:S05]  /*7230*/  BSYNC B0 ;  /* 0x0000000000007941 */ /* 0x000fea0003800000 */
.L_x_129:
[----:B------:R-:W-:Y:S01]  /*7240*/  ISETP.NE.AND P1, PT, R99, RZ, PT ;  /* 0x000000ff6300720c */ /* 0x000fe20003f25270 */
[----:B-1----:R-:W-:Y:S02]  /*7250*/  VIADD R3, R3, 0x1b0 ;  /* 0x000001b003037836 */ /* 0x002fe40000000000 */
[----:B------:R-:W-:Y:S02]  /*7260*/  IMAD.U32 R0, RZ, RZ, UR46 ;  /* 0x0000002eff007e24 */ /* 0x000fe4000f8e00ff */
[----:B------:R-:W-:Y:S03]  /*7270*/  VIADD R93, R93, 0x1 ;  /* 0x000000015d5d7836 */ /* 0x000fe60000000000 */
[----:B------:R-:W-:Y:S05]  /*7280*/  PRMT R0, R0, 0x654, R3 ;  /* 0x0000065400007816 */ /* 0x000fea0000000003 */
[----:B------:R1:W2:Y:S04]  /*7290*/  @P1 LDS.128 R72, [R4+UR44+0x300] ;  /* 0x0003002c04481984 */ /* 0x0002a80008000c00 */
[----:B------:R1:W1:Y:S01]  /*72a0*/  @P1 LDS.128 R76, [R2] ;  /* 0x00000000024c1984 */ /* 0x0002620000000c00 */
[C---:B------:R-:W-:Y:S01]  /*72b0*/  ISETP.NE.AND P1, PT, R93.reuse, 0x2, PT ;  /* 0x000000025d00780c */ /* 0x040fe20003f25270 */
[----:B------:R-:W-:Y:S01]  /*72c0*/  @!PT LDS RZ, [RZ] ;  /* 0x00000000fffff984 */ /* 0x000fe20000000800 */
[----:B------:R-:W-:Y:S01]  /*72d0*/  @!PT LDS RZ, [RZ] ;  /* 0x00000000fffff984 */ /* 0x000fe20000000800 */
[----:B------:R-:W-:Y:S01]  /*72e0*/  @!PT LDS RZ, [RZ] ;  /* 0x00000000fffff984 */ /* 0x000fe20000000800 */
[----:B------:R-:W-:Y:S01]  /*72f0*/  @!PT LDS RZ, [RZ] ;  /* 0x00000000fffff984 */ /* 0x000fe20000000800 */
[----:B------:R5:W-:Y:S06]  /*7300*/  MEMBAR.ALL.CTA ;  /* 0x0000000000007992 */ /* 0x000bec0000008000 */
[----:B-----5:R-:W5:Y:S01]  /*7310*/  FENCE.VIEW.ASYNC.S ;  /* 0x00000000000073c6 */ /* 0x020f620000000000 */
[----:B------:R-:W-:Y:S02]  /*7320*/  SEL R3, RZ, 0x1, P1 ;  /* 0x00000001ff037807 */ /* 0x000fe40000800000 */
[----:B------:R-:W-:Y:S02]  /*7330*/  SEL R93, R93, RZ, P1 ;  /* 0x000000ff5d5d7207 */ /* 0x000fe40000800000 */
[----:B------:R-:W-:Y:S01]  /*7340*/  LOP3.LUT R92, R92, R3, RZ, 0x3c, !PT ;  /* 0x000000035c5c7212 */ /* 0x000fe200078e3cff */
[----:B-----5:R1:W-:Y:S06]  /*7350*/  SYNCS.ARRIVE.TRANS64.RED.A1T0 RZ, [R0+URZ], RZ ;  /* 0x000000ff00ff79a7 */ /* 0x0203ec00081004ff */
.L_x_128:
[----:B------:R-:W-:Y:S05]  /*7360*/  BSYNC B1 ;  /* 0x0000000000017941 */ /* 0x000fea0003800000 */
.L_x_127:
[----:B-1----:R-:W-:Y:S04]  /*7370*/  SHF.R.U32.HI R0, RZ, 0x15, R39 ;  /* 0x00000015ff007819 */ /* 0x002fe80000011627 */
[----:B------:R-:W-:Y:S01]  /*7380*/  LOP3.LUT P1, RZ, R0, 0x3, R87, 0x48, !PT ;  /* 0x0000000300ff7812 */ /* 0x000fe20007824857 */
[----:B------:R-:W-:Y:S01]  /*7390*/  @!UPT UIADD3 URZ, UPT, UPT, URZ, URZ, URZ ;  /* 0x000000fffffff290 */ /* 0x000fe2000fffe0ff */
[----:B----4-:R-:W-:Y:S11]  /*73a0*/  @P0 BRA `(.L_x_132) ;  /* 0x0000000000080947 */ /* 0x010ff60003800000 */
[----:B------:R-:W1:Y:S02]  /*73b0*/  SYNCS.PHASECHK.TRANS64.TRYWAIT P0, [R90+URZ+0x1f0], R5 ;  /* 0x0001f0055a0075a7 */ /* 0x000e6400080011ff */
[----:B-1----:R-:W-:Y:S05]  /*73c0*/  @!P0 BRA `(.L_x_133) ;  /* 0x0000002c00288947 */ /* 0x002fea0003800000 */
.L_x_132:
[----:B------:R-:W-:Y:S05]  /*73d0*/  @!P1 BRA `(.L_x_134) ;  /* 0x0000000000409947 */ /* 0x000fea0003800000 */
[----:B------:R-:W1:Y:S01]  /*73e0*/  LDCU.64 UR8, c[0x4][0x70] ;  /* 0x01000e00ff0877ac */ /* 0x000e620008000a00 */
[----:B------:R-:W-:Y:S01]  /*73f0*/  MOV R3, 0x0 ;  /* 0x0000000000037802 */ /* 0x000fe20000000f00 */
[----:B------:R-:W-:Y:S02]  /*7400*/  HFMA2 R12, -RZ, RZ, 0, 5.9604644775390625e-08 ;  /* 0x00000001ff0c7431 */ /* 0x000fe400000001ff */
[----:B------:R-:W-:Y:S02]  /*7410*/  IMAD.MOV.U32 R8, RZ, RZ, 0x192 ;  /* 0x00000192ff087424 */ /* 0x000fe400078e00ff */
[----:B------:R-:W-:Y:S01]  /*7420*/  IMAD.MOV.U32 R13, RZ, RZ, RZ ;  /* 0x000000ffff0d7224 */ /* 0x000fe200078e00ff */
[----:B------:R-:W4:Y:S01]  /*7430*/  LDCU.64 UR6, c[0x4][0x78] ;  /* 0x01000f00ff0677ac */ /* 0x000f220008000a00 */
[----:B------:R-:W2:Y:S01]  /*7440*/  LDC.64 R2, c[0x4][R3] ;  /* 0x0100000003027b82 */ /* 0x000ea20000000a00 */
[----:B------:R-:W5:Y:S01]  /*7450*/  LDCU.64 UR4, c[0x4][0x10] ;  /* 0x01000200ff0477ac */ /* 0x000f620008000a00 */
[----:B-1----:R-:W-:Y:S01]  /*7460*/  MOV R5, UR9 ;  /* 0x0000000900057c02 */ /* 0x002fe20008000f00 */
[----:B------:R-:W-:Y:S01]  /*7470*/  IMAD.U32 R4, RZ, RZ, UR8 ;  /* 0x00000008ff047e24 */ /* 0x000fe2000f8e00ff */
[----:B----4-:R-:W-:Y:S01]  /*7480*/  MOV R7, UR7 ;  /* 0x0000000700077c02 */ /* 0x010fe20008000f00 */
[----:B------:R-:W-:Y:S01]  /*7490*/  IMAD.U32 R6, RZ, RZ, UR6 ;  /* 0x00000006ff067e24 */ /* 0x000fe2000f8e00ff */
[----:B-----5:R-:W-:Y:S01]  /*74a0*/  MOV R11, UR5 ;  /* 0x00000005000b7c02 */ /* 0x020fe20008000f00 */
[----:B------:R-:W-:Y:S02]  /*74b0*/  IMAD.U32 R10, RZ, RZ, UR4 ;  /* 0x00000004ff0a7e24 */ /* 0x000fe4000f8e00ff */
[----:B------:R-:W-:Y:S07]  /*74c0*/  LEPC R20, `(.L_x_134) ;  /* 0x000000001014794e */ /* 0x000fee0000000000 */
[----:B--23--:R-:W-:Y:S05]  /*74d0*/  CALL.ABS.NOINC R2 ;  /* 0x0000000002007343 */ /* 0x00cfea0003c00000 */
.L_x_134:
[-C--:B--2---:R-:W-:Y:S01]  /*74e0*/  F2FP.F16.E5M2.UNPACK_B R42, R72.reuse ;  /* 0x00000048ff2a723e */ /* 0x084fe200020004ff */
[----:B------:R-:W-:Y:S05]  /*74f0*/  WARPSYNC.ALL ;  /* 0x0000000000007948 */ /* 0x000fea0003800000 */
[----:B------:R-:W-:Y:S01]  /*7500*/  R2UR UR4, R39 ;  /* 0x00000000270472ca */ /* 0x000fe200000e0000 */
[--C-:B------:R-:W-:Y:S01]  /*7510*/  HADD2.F32 R40, -RZ, R42.reuse.H0_H0 ;  /* 0x2000002aff287230 */ /* 0x100fe20000004100 */
[----:B------:R-:W-:Y:S01]  /*7520*/  F2FP.F16.E5M2.UNPACK_B R43, R72.H1 ;  /* 0x00000048ff2b723e */ /* 0x000fe200030004ff */
[----:B------:R-:W-:Y:S01]  /*7530*/  HADD2.F32 R42, -RZ, R42.H1_H1 ;  /* 0x3000002aff2a7230 */ /* 0x000fe20000004100 */
[-C--:B------:R-:W-:Y:S01]  /*7540*/  F2FP.F16.E5M2.UNPACK_B R45, R73.reuse ;  /* 0x00000049ff2d723e */ /* 0x080fe200020004ff */
[----:B------:R-:W-:Y:S01]  /*7550*/  BSSY.RECONVERGENT B0, `(.L_x_135) ;  /* 0x000009f000007945 */ /* 0x000fe20003800200 */
[----:B------:R-:W-:Y:S01]  /*7560*/  F2FP.F16.E5M2.UNPACK_B R47, R73.H1 ;  /* 0x00000049ff2f723e */ /* 0x000fe200030004ff */
[--C-:B------:R-:W-:Y:S01]  /*7570*/  HADD2.F32 R44, -RZ, R43.reuse.H0_H0 ;  /* 0x2000002bff2c7230 */ /* 0x100fe20000004100 */
[-C--:B------:R-:W-:Y:S01]  /*7580*/  F2FP.F16.E5M2.UNPACK_B R49, R74.reuse ;  /* 0x0000004aff31723e */ /* 0x080fe200020004ff */
[----:B------:R-:W-:Y:S01]  /*7590*/  HADD2.F32 R46, -RZ, R43.H1_H1 ;  /* 0x3000002bff2e7230 */ /* 0x000fe20000004100 */
[----:B------:R-:W-:Y:S01]  /*75a0*/  F2FP.F16.E5M2.UNPACK_B R51, R74.H1 ;  /* 0x0000004aff33723e */ /* 0x000fe200030004ff */
[--C-:B------:R-:W-:Y:S01]  /*75b0*/  HADD2.F32 R43, -RZ, R45.reuse.H0_H0 ;  /* 0x2000002dff2b7230 */ /* 0x100fe20000004100 */
[-C--:B------:R-:W-:Y:S01]  /*75c0*/  F2FP.F16.E5M2.UNPACK_B R53, R75.reuse ;  /* 0x0000004bff35723e */ /* 0x080fe200020004ff */
[----:B-1----:R-:W3:Y:S01]  /*75d0*/  LDTM.x32 R4, tmem[UR4] ;  /* 0x00000004000479ee */ /* 0x002ee200082c0000 */
[----:B------:R-:W-:Y:S01]  /*75e0*/  F2FP.F16.E5M2.UNPACK_B R55, R75.H1 ;  /* 0x0000004bff37723e */ /* 0x000fe200030004ff */
[----:B------:R-:W-:Y:S01]  /*75f0*/  HADD2.F32 R48, -RZ, R45.H1_H1 ;  /* 0x3000002dff307230 */ /* 0x000fe20000004100 */
[-C--:B------:R-:W-:Y:S01]  /*7600*/  F2FP.F16.E5M2.UNPACK_B R57, R76.reuse ;  /* 0x0000004cff39723e */ /* 0x080fe200020004ff */
[----:B------:R-:W-:Y:S01]  /*7610*/  HADD2.F32 R52, -RZ, R49.H1_H1 ;  /* 0x30000031ff347230 */ /* 0x000fe20000004100 */
[----:B------:R-:W-:Y:S01]  /*7620*/  IADD3 R109, PT, PT, R84, UR44, RZ ;  /* 0x0000002c546d7c10 */ /* 0x000fe2000fffe0ff */
[----:B------:R-:W-:Y:S01]  /*7630*/  HADD2.F32 R56, -RZ, R53.H1_H1 ;  /* 0x30000035ff387230 */ /* 0x000fe20000004100 */
[----:B------:R-:W-:Y:S01]  /*7640*/  ISETP.NE.AND P6, PT, R98, RZ, PT ;  /* 0x000000ff6200720c */ /* 0x000fe20003fc5270 */
[----:B------:R-:W-:Y:S01]  /*7650*/  HADD2.F32 R60, -RZ, R57.H1_H1 ;  /* 0x30000039ff3c7230 */ /* 0x000fe20000004100 */
[----:B------:R-:W-:Y:S01]  /*7660*/  MOV R98, 0x10 ;  /* 0x0000001000627802 */ /* 0x000fe20000000f00 */
[--C-:B------:R-:W-:Y:S01]  /*7670*/  HADD2.F32 R45, -RZ, R47.reuse.H0_H0 ;  /* 0x2000002fff2d7230 */ /* 0x100fe20000004100 */
[----:B------:R-:W-:Y:S01]  /*7680*/  LOP3.LUT P5, RZ, R85, 0x80, RZ, 0xc0, !PT ;  /* 0x0000008055ff7812 */ /* 0x000fe200078ac0ff */
[----:B------:R-:W-:Y:S01]  /*7690*/  HADD2.F32 R50, -RZ, R47.H1_H1 ;  /* 0x3000002fff327230 */ /* 0x000fe20000004100 */
[----:B------:R-:W-:Y:S01]  /*76a0*/  F2FP.F16.E5M2.UNPACK_B R59, R76.H1 ;  /* 0x0000004cff3b723e */ /* 0x000fe200030004ff */
[----:B------:R-:W-:Y:S01]  /*76b0*/  HADD2.F32 R47, -RZ, R49.H0_H0 ;  /* 0x20000031ff2f7230 */ /* 0x000fe20000004100 */
[----:B------:R-:W-:Y:S01]  /*76c0*/  SEL R108, R98, 0xfffffff0, !P5 ;  /* 0xfffffff0626c7807 */ /* 0x000fe20006800000 */
[--C-:B------:R-:W-:Y:S01]  /*76d0*/  HADD2.F32 R49, -RZ, R51.reuse.H0_H0 ;  /* 0x20000033ff317230 */ /* 0x100fe20000004100 */
[-C--:B------:R-:W-:Y:S01]  /*76e0*/  F2FP.F16.E5M2.UNPACK_B R61, R77.reuse ;  /* 0x0000004dff3d723e */ /* 0x080fe200020004ff */
[----:B------:R-:W-:Y:S01]  /*76f0*/  HADD2.F32 R54, -RZ, R51.H1_H1 ;  /* 0x30000033ff367230 */ /* 0x000fe20000004100 */
[----:B------:R-:W-:Y:S01]  /*7700*/  IADD3 R98, PT, PT, R109, R108, RZ ;  /* 0x0000006c6d627210 */ /* 0x000fe20007ffe0ff */
[----:B------:R-:W-:Y:S01]  /*7710*/  HADD2.F32 R51, -RZ, R53.H0_H0 ;  /* 0x20000035ff337230 */ /* 0x000fe20000004100 */
[----:B------:R-:W-:Y:S01]  /*7720*/  F2FP.F16.E5M2.UNPACK_B R63, R77.H1 ;  /* 0x0000004dff3f723e */ /* 0x000fe200030004ff */
[----:B------:R-:W-:Y:S01]  /*7730*/  HADD2.F32 R64, -RZ, R61.H1_H1 ;  /* 0x3000003dff407230 */ /* 0x000fe20000004100 */
[----:B------:R-:W-:Y:S01]  /*7740*/  F2FP.F16.E5M2.UNPACK_B R65, R78 ;  /* 0x0000004eff41723e */ /* 0x000fe200020004ff */
[C---:B---3--:R-:W-:Y:S01]  /*7750*/  FMUL R0, R38.reuse, R4 ;  /* 0x0000000426007220 */ /* 0x048fe20000400000 */
[C---:B------:R-:W-:Y:S01]  /*7760*/  FMUL R2, R38.reuse, R5 ;  /* 0x0000000526027220 */ /* 0x040fe20000400000 */
[C---:B------:R-:W-:Y:S01]  /*7770*/  FMUL R4, R38.reuse, R8 ;  /* 0x0000000826047220 */ /* 0x040fe20000400000 */
[C---:B------:R-:W-:Y:S01]  /*7780*/  FMUL R5, R38.reuse, R9 ;  /* 0x0000000926057220 */ /* 0x040fe20000400000 */
[C---:B------:R-:W-:Y:S01]  /*7790*/  FFMA R0, R41.reuse, R40, R0 ;  /* 0x0000002829007223 */ /* 0x040fe20000000000 */
[C---:B------:R-:W-:Y:S01]  /*77a0*/  FFMA R2, R41.reuse, R42, R2 ;  /* 0x0000002a29027223 */ /* 0x040fe20000000002 */
[C---:B------:R-:W-:Y:S01]  /*77b0*/  FMUL R8, R38.reuse, R12 ;  /* 0x0000000c26087220 */ /* 0x040fe20000400000 */
[C---:B------:R-:W-:Y:S01]  /*77c0*/  FMUL R9, R38.reuse, R13 ;  /* 0x0000000d26097220 */ /* 0x040fe20000400000 */
[C---:B------:R-:W-:Y:S01]  /*77d0*/  FMUL R12, R38.reuse, R16 ;  /* 0x00000010260c7220 */ /* 0x040fe20000400000 */
[C---:B------:R-:W-:Y:S01]  /*77e0*/  FMUL R13, R38.reuse, R17 ;  /* 0x00000011260d7220 */ /* 0x040fe20000400000 */
[C---:B------:R-:W-:Y:S01]  /*77f0*/  FMUL R16, R38.reuse, R20 ;  /* 0x0000001426107220 */ /* 0x040fe20000400000 */
[C---:B------:R-:W-:Y:S01]  /*7800*/  FMUL R17, R38.reuse, R21 ;  /* 0x0000001526117220 */ /* 0x040fe20000400000 */
[C---:B------:R-:W-:Y:S01]  /*7810*/  FMUL R20, R38.reuse, R24 ;  /* 0x0000001826147220 */ /* 0x040fe20000400000 */
[C---:B------:R-:W-:Y:S01]  /*7820*/  FMUL R21, R38.reuse, R25 ;  /* 0x0000001926157220 */ /* 0x040fe20000400000 */
[----:B------:R-:W-:Y:S02]  /*7830*/  HADD2.F32 R68, -RZ, R65.H1_H1 ;  /* 0x30000041ff447230 */ /* 0x000fe40000004100 */
[C---:B------:R-:W-:Y:S01]  /*7840*/  FMUL R24, R38.reuse, R28 ;  /* 0x0000001c26187220 */ /* 0x040fe20000400000 */
[C---:B------:R-:W-:Y:S01]  /*7850*/  FMUL R25, R38.reuse, R29 ;  /* 0x0000001d26197220 */ /* 0x040fe20000400000 */
[C---:B------:R-:W-:Y:S01]  /*7860*/  FMUL R28, R38.reuse, R32 ;  /* 0x00000020261c7220 */ /* 0x040fe20000400000 */
[C---:B------:R-:W-:Y:S01]  /*7870*/  FMUL R29, R38.reuse, R33 ;  /* 0x00000021261d7220 */ /* 0x040fe20000400000 */
[C---:B------:R-:W-:Y:S01]  /*7880*/  FMUL R3, R38.reuse, R6 ;  /* 0x0000000626037220 */ /* 0x040fe20000400000 */
[C---:B------:R-:W-:Y:S01]  /*7890*/  FMUL R7, R38.reuse, R7 ;  /* 0x0000000726077220 */ /* 0x040fe20000400000 */
[C---:B------:R-:W-:Y:S01]  /*78a0*/  FMUL R6, R38.reuse, R10 ;  /* 0x0000000a26067220 */ /* 0x040fe20000400000 */
[----:B------:R-:W-:Y:S01]  /*78b0*/  F2FP.F16.E5M2.UNPACK_B R67, R78.H1 ;  /* 0x0000004eff43723e */ /* 0x000fe200030004ff */
[C---:B------:R-:W-:Y:S01]  /*78c0*/  FFMA R3, R41.reuse, R44, R3 ;  /* 0x0000002c29037223 */ /* 0x040fe20000000003 */
[C---:B------:R-:W-:Y:S01]  /*78d0*/  FFMA R7, R41.reuse, R46, R7 ;  /* 0x0000002e29077223 */ /* 0x040fe20000000007 */
[----:B------:R-:W-:Y:S01]  /*78e0*/  F2FP.F16.E5M2.UNPACK_B R40, R79 ;  /* 0x0000004fff28723e */ /* 0x000fe200020004ff */
[C---:B------:R-:W-:Y:S01]  /*78f0*/  FFMA R4, R41.reuse, R43, R4 ;  /* 0x0000002b29047223 */ /* 0x040fe20000000004 */
[C---:B------:R-:W-:Y:S01]  /*7900*/  FFMA R5, R41.reuse, R48, R5 ;  /* 0x0000003029057223 */ /* 0x040fe20000000005 */
[----:B------:R-:W-:Y:S01]  /*7910*/  F2FP.F16.E5M2.UNPACK_B R42, R79.H1 ;  /* 0x0000004fff2a723e */ /* 0x000fe200030004ff */
[----:B------:R-:W-:Y:S01]  /*7920*/  FFMA R6, R41, R45, R6 ;  /* 0x0000002d29067223 */ /* 0x000fe20000000006 */
[----:B------:R-:W-:Y:S01]  /*7930*/  F2FP.SATFINITE.E5M2.F32.PACK_AB_MERGE_C R101, R7, R3, RZ ;  /* 0x000000030765723e */ /* 0x000fe200048060ff */
[C---:B------:R-:W-:Y:S01]  /*7940*/  FMUL R11, R38.reuse, R11 ;  /* 0x0000000b260b7220 */ /* 0x040fe20000400000 */
[C---:B------:R-:W-:Y:S01]  /*7950*/  FMUL R10, R38.reuse, R14 ;  /* 0x0000000e260a7220 */ /* 0x040fe20000400000 */
[----:B------:R-:W-:Y:S01]  /*7960*/  FMUL R15, R38, R15 ;  /* 0x0000000f260f7220 */ /* 0x000fe20000400000 */
[----:B------:R-:W-:Y:S01]  /*7970*/  F2FP.SATFINITE.E5M2.F32.PACK_AB_MERGE_C R100, R2, R0, R101 ;  /* 0x000000000264723e */ /* 0x000fe20004806065 */
[C---:B------:R-:W-:Y:S01]  /*7980*/  FFMA R11, R41.reuse, R50, R11 ;  /* 0x00000032290b7223 */ /* 0x040fe2000000000b */
[----:B------:R-:W-:Y:S01]  /*7990*/  FFMA R8, R41, R47, R8 ;  /* 0x0000002f29087223 */ /* 0x000fe20000000008 */
[----:B------:R-:W-:Y:S01]  /*79a0*/  ISETP.NE.AND P0, PT, R97, RZ, PT ;  /* 0x000000ff6100720c */ /* 0x000fe20003f05270 */
[----:B------:R-:W-:Y:S01]  /*79b0*/  FFMA R9, R41, R52, R9 ;  /* 0x0000003429097223 */ /* 0x000fe20000000009 */
[--C-:B------:R-:W-:Y:S01]  /*79c0*/  HADD2.F32 R53, -RZ, R55.reuse.H0_H0 ;  /* 0x20000037ff357230 */ /* 0x100fe20000004100 */
[----:B------:R-:W-:Y:S01]  /*79d0*/  F2FP.SATFINITE.E5M2.F32.PACK_AB_MERGE_C R101, R11, R6, RZ ;  /* 0x000000060b65723e */ /* 0x000fe200048060ff */
[C---:B------:R-:W-:Y:S01]  /*79e0*/  FFMA R10, R41.reuse, R49, R10 ;  /* 0x00000031290a7223 */ /* 0x040fe2000000000a */
[C---:B------:R-:W-:Y:S01]  /*79f0*/  FFMA R15, R41.reuse, R54, R15 ;  /* 0x00000036290f7223 */ /* 0x040fe2000000000f */
[----:B------:R-:W-:Y:S01]  /*7a00*/  FFMA R12, R41, R51, R12 ;  /* 0x00000033290c7223 */ /* 0x000fe2000000000c */
[----:B------:R-:W-:Y:S01]  /*7a10*/  F2FP.SATFINITE.E5M2.F32.PACK_AB_MERGE_C R101, R5, R4, R101 ;  /* 0x000000040565723e */ /* 0x000fe20004806065 */
[----:B------:R-:W-:Y:S01]  /*7a20*/  FFMA R13, R41, R56, R13 ;  /* 0x00000038290d7223 */ /* 0x000fe2000000000d */
[----:B------:R-:W-:Y:S01]  /*7a30*/  HADD2.F32 R58, -RZ, R55.H1_H1 ;  /* 0x30000037ff3a7230 */ /* 0x000fe20000004100 */
[----:B------:R-:W-:Y:S01]  /*7a40*/  F2FP.SATFINITE.E5M2.F32.PACK_AB_MERGE_C R102, R15, R10, RZ ;  /* 0x0000000a0f66723e */ /* 0x000fe200048060ff */
[----:B------:R-:W-:Y:S02]  /*7a50*/  HADD2.F32 R55, -RZ, R57.H0_H0 ;  /* 0x20000039ff377230 */ /* 0x000fe40000004100 */
[C---:B------:R-:W-:Y:S01]  /*7a60*/  FMUL R14, R38.reuse, R18 ;  /* 0x00000012260e7220 */ /* 0x040fe20000400000 */
[C---:B------:R-:W-:Y:S01]  /*7a70*/  FMUL R19, R38.reuse, R19 ;  /* 0x0000001326137220 */ /* 0x040fe20000400000 */
[--C-:B------:R-:W-:Y:S02]  /*7a80*/  HADD2.F32 R57, -RZ, R59.reuse.H0_H0 ;  /* 0x2000003bff397230 */ /* 0x100fe40000004100 */
[C---:B------:R-:W-:Y:S01]  /*7a90*/  FMUL R18, R38.reuse, R22 ;  /* 0x0000001626127220 */ /* 0x040fe20000400000 */
[C---:B------:R-:W-:Y:S01]  /*7aa0*/  FFMA R14, R41.reuse, R53, R14 ;  /* 0x00000035290e7223 */ /* 0x040fe2000000000e */
[----:B------:R-:W-:Y:S02]  /*7ab0*/  HADD2.F32 R62, -RZ, R59.H1_H1 ;  /* 0x3000003bff3e7230 */ /* 0x000fe40000004100 */
[C---:B------:R-:W-:Y:S01]  /*7ac0*/  FFMA R19, R41.reuse, R58, R19 ;  /* 0x0000003a29137223 */ /* 0x040fe20000000013 */
[----:B------:R-:W-:Y:S02]  /*7ad0*/  HADD2.F32 R59, -RZ, R61.H0_H0 ;  /* 0x2000003dff3b7230 */ /* 0x000fe40000004100 */
[C---:B------:R-:W-:Y:S01]  /*7ae0*/  FMUL R23, R38.reuse, R23 ;  /* 0x0000001726177220 */ /* 0x040fe20000400000 */
[C---:B------:R-:W-:Y:S01]  /*7af0*/  FFMA R16, R41.reuse, R55, R16 ;  /* 0x0000003729107223 */ /* 0x040fe20000000010 */
[C---:B------:R-:W-:Y:S01]  /*7b00*/  FFMA R17, R41.reuse, R60, R17 ;  /* 0x0000003c29117223 */ /* 0x040fe20000000011 */
[--C-:B------:R-:W-:Y:S02]  /*7b10*/  HADD2.F32 R61, -RZ, R63.reuse.H0_H0 ;  /* 0x2000003fff3d7230 */ /* 0x100fe40000004100 */
[C---:B------:R-:W-:Y:S01]  /*7b20*/  FFMA R18, R41.reuse, R57, R18 ;  /* 0x0000003929127223 */ /* 0x040fe20000000012 */
[----:B------:R-:W-:Y:S02]  /*7b30*/  HADD2.F32 R66, -RZ, R63.H1_H1 ;  /* 0x3000003fff427230 */ /* 0x000fe40000004100 */
[C---:B------:R-:W-:Y:S01]  /*7b40*/  FMUL R22, R38.reuse, R26 ;  /* 0x0000001a26167220 */ /* 0x040fe20000400000 */
[----:B------:R-:W-:Y:S02]  /*7b50*/  HADD2.F32 R63, -RZ, R65.H0_H0 ;  /* 0x20000041ff3f7230 */ /* 0x000fe40000004100 */
[C---:B------:R-:W-:Y:S01]  /*7b60*/  FFMA R23, R41.reuse, R62, R23 ;  /* 0x0000003e29177223 */ /* 0x040fe20000000017 */
[C---:B------:R-:W-:Y:S01]  /*7b70*/  FMUL R27, R38.reuse, R27 ;  /* 0x0000001b261b7220 */ /* 0x040fe20000400000 */
[C---:B------:R-:W-:Y:S01]  /*7b80*/  FFMA R20, R41.reuse, R59, R20 ;  /* 0x0000003b29147223 */ /* 0x040fe20000000014 */
[C---:B------:R-:W-:Y:S01]  /*7b90*/  FFMA R21, R41.reuse, R64, R21 ;  /* 0x0000004029157223 */ /* 0x040fe20000000015 */
[--C-:B------:R-:W-:Y:S02]  /*7ba0*/  HADD2.F32 R65, -RZ, R67.reuse.H0_H0 ;  /* 0x20000043ff417230 */ /* 0x100fe40000004100 */
[C---:B------:R-:W-:Y:S01]  /*7bb0*/  FFMA R22, R41.reuse, R61, R22 ;  /* 0x0000003d29167223 */ /* 0x040fe20000000016 */
[----:B------:R-:W-:Y:S02]  /*7bc0*/  HADD2.F32 R70, -RZ, R67.H1_H1 ;  /* 0x30000043ff467230 */ /* 0x000fe40000004100 */
[C---:B------:R-:W-:Y:S01]  /*7bd0*/  FMUL R26, R38.reuse, R30 ;  /* 0x0000001e261a7220 */ /* 0x040fe20000400000 */
[--C-:B------:R-:W-:Y:S02]  /*7be0*/  HADD2.F32 R67, -RZ, R40.reuse.H0_H0 ;  /* 0x20000028ff437230 */ /* 0x100fe40000004100 */
[C---:B------:R-:W-:Y:S01]  /*7bf0*/  FFMA R27, R41.reuse, R66, R27 ;  /* 0x00000042291b7223 */ /* 0x040fe2000000001b */
[C---:B------:R-:W-:Y:S01]  /*7c00*/  FMUL R31, R38.reuse, R31 ;  /* 0x0000001f261f7220 */ /* 0x040fe20000400000 */
[C---:B------:R-:W-:Y:S01]  /*7c10*/  FFMA R24, R41.reuse, R63, R24 ;  /* 0x0000003f29187223 */ /* 0x040fe20000000018 */
[----:B------:R-:W-:Y:S02]  /*7c20*/  HADD2.F32 R40, -RZ, R40.H1_H1 ;  /* 0x30000028ff287230 */ /* 0x000fe40000004100 */
[C---:B------:R-:W-:Y:S01]  /*7c30*/  FFMA R25, R41.reuse, R68, R25 ;  /* 0x0000004429197223 */ /* 0x040fe20000000019 */
[--C-:B------:R-:W-:Y:S02]  /*7c40*/  HADD2.F32 R69, -RZ, R42.reuse.H0_H0 ;  /* 0x2000002aff457230 */ /* 0x100fe40000004100 */
[C---:B------:R-:W-:Y:S01]  /*7c50*/  FFMA R26, R41.reuse, R65, R26 ;  /* 0x00000041291a7223 */ /* 0x040fe2000000001a */
[----:B------:R-:W-:Y:S02]  /*7c60*/  HADD2.F32 R42, -RZ, R42.H1_H1 ;  /* 0x3000002aff2a7230 */ /* 0x000fe40000004100 */
[C---:B------:R-:W-:Y:S01]  /*7c70*/  FMUL R30, R38.reuse, R34 ;  /* 0x00000022261e7220 */ /* 0x040fe20000400000 */
[----:B------:R-:W-:Y:S01]  /*7c80*/  FFMA R31, R41, R70, R31 ;  /* 0x00000046291f7223 */ /* 0x000fe2000000001f */
[----:B------:R-:W-:Y:S01]  /*7c90*/  FMUL R35, R38, R35 ;  /* 0x0000002326237220 */ /* 0x000fe20000400000 */
[----:B------:R-:W-:Y:S01]  /*7ca0*/  F2FP.SATFINITE.E5M2.F32.PACK_AB_MERGE_C R103, R19, R14, RZ ;  /* 0x0000000e1367723e */ /* 0x000fe200048060ff */
[C---:B------:R-:W-:Y:S01]  /*7cb0*/  FFMA R28, R41.reuse, R67, R28 ;  /* 0x00000043291c7223 */ /* 0x040fe2000000001c */
[C---:B------:R-:W-:Y:S01]  /*7cc0*/  FFMA R29, R41.reuse, R40, R29 ;  /* 0x00000028291d7223 */ /* 0x040fe2000000001d */
[C---:B------:R-:W-:Y:S01]  /*7cd0*/  FFMA R30, R41.reuse, R69, R30 ;  /* 0x00000045291e7223 */ /* 0x040fe2000000001e */
[----:B------:R-:W-:Y:S01]  /*7ce0*/  FFMA R35, R41, R42, R35 ;  /* 0x0000002a29237223 */ /* 0x000fe20000000023 */
[----:B------:R-:W-:Y:S02]  /*7cf0*/  F2FP.SATFINITE.E5M2.F32.PACK_AB_MERGE_C R102, R9, R8, R102 ;  /* 0x000000080966723e */ /* 0x000fe40004806066 */
[----:B------:R-:W-:Y:S02]  /*7d00*/  F2FP.SATFINITE.E5M2.F32.PACK_AB_MERGE_C R103, R13, R12, R103 ;  /* 0x0000000c0d67723e */ /* 0x000fe40004806067 */
[----:B------:R-:W-:Y:S02]  /*7d10*/  F2FP.SATFINITE.E5M2.F32.PACK_AB_MERGE_C R104, R23, R18, RZ ;  /* 0x000000121768723e */ /* 0x000fe400048060ff */
[----:B------:R-:W-:Y:S01]  /*7d20*/  F2FP.SATFINITE.E5M2.F32.PACK_AB_MERGE_C R105, R27, R22, RZ ;  /* 0x000000161b69723e */ /* 0x000fe200048060ff */
[----:B------:R1:W-:Y:S01]  /*7d30*/  STS.128 [R84+UR44+0x2300], R100 ;  /* 0x0023006454007988 */ /* 0x0003e20008000c2c */
[----:B------:R-:W-:Y:S02]  /*7d40*/  F2FP.SATFINITE.E5M2.F32.PACK_AB_MERGE_C R110, R31, R26, RZ ;  /* 0x0000001a1f6e723e */ /* 0x000fe400048060ff */
[----:B------:R-:W-:Y:S02]  /*7d50*/  F2FP.SATFINITE.E5M2.F32.PACK_AB_MERGE_C R111, R35, R30, RZ ;  /* 0x0000001e236f723e */ /* 0x000fe400048060ff */
[----:B------:R-:W-:Y:S02]  /*7d60*/  F2FP.SATFINITE.E5M2.F32.PACK_AB_MERGE_C R104, R17, R16, R104 ;  /* 0x000000101168723e */ /* 0x000fe40004806068 */
[----:B------:R-:W-:Y:S02]  /*7d70*/  F2FP.SATFINITE.E5M2.F32.PACK_AB_MERGE_C R105, R21, R20, R105 ;  /* 0x000000141569723e */ /* 0x000fe40004806069 */
[----:B------:R-:W-:Y:S02]  /*7d80*/  F2FP.SATFINITE.E5M2.F32.PACK_AB_MERGE_C R106, R25, R24, R110 ;  /* 0x00000018196a723e */ /* 0x000fe4000480606e */
[----:B------:R-:W-:Y:S02]  /*7d90*/  F2FP.SATFINITE.E5M2.F32.PACK_AB_MERGE_C R107, R29, R28, R111 ;  /* 0x0000001c1d6b723e */ /* 0x000fe4000480606f */
[----:B------:R-:W-:Y:S02]  /*7da0*/  LEA R109, R93, UR44, 0x3 ;  /* 0x0000002c5d6d7c11 */ /* 0x000fe4000f8e18ff */
[----:B------:R-:W-:Y:S01]  /*7db0*/  @P6 SHF.L.U32 R110, R92, 0x1f, RZ ;  /* 0x0000001f5c6e6819 */ /* 0x000fe200000006ff */
[----:B------:R1:W-:Y:S01]  /*7dc0*/  STS.128 [R98+0x2300], R104 ;  /* 0x0023006862007388 */ /* 0x0003e20000000c00 */
[----:B------:R-:W-:Y:S01]  /*7dd0*/  @!PT LDS RZ, [RZ] ;  /* 0x00000000fffff984 */ /* 0x000fe20000000800 */
[----:B------:R-:W-:Y:S01]  /*7de0*/  @!PT LDS RZ, [RZ] ;  /* 0x00000000fffff984 */ /* 0x000fe20000000800 */
[----:B------:R-:W-:Y:S01]  /*7df0*/  @!PT LDS RZ, [RZ] ;  /* 0x00000000fffff984 */ /* 0x000fe20000000800 */
[----:B------:R-:W-:Y:S01]  /*7e00*/  @!PT LDS RZ, [RZ] ;  /* 0x00000000fffff984 */ /* 0x000fe20000000800 */
[----:B------:R2:W-:Y:S07]  /*7e10*/  MEMBAR.ALL.CTA ;  /* 0x0000000000007992 */ /* 0x0005ee0000008000 */
[----:B--2---:R-:W2:Y:S02]  /*7e20*/  FENCE.VIEW.ASYNC.S ;  /* 0x00000000000073c6 */ /* 0x004ea40000000000 */
[----:B--2---:R-:W-:Y:S06]  /*7e30*/  BAR.SYNC.DEFER_BLOCKING 0x1, 0x80 ;  /* 0x0042000000007b1d */ /* 0x004fec0000010000 */
[----:B------:R-:W-:Y:S05]  /*7e40*/  @P0 BRA `(.L_x_136) ;  /* 0x00000000003c0947 */ /* 0x000fea0003800000 */
[----:B------:R-:W2:Y:S01]  /*7e50*/  LDCU.64 UR6, c[0x0][0x348] ;  /* 0x00006900ff0677ac */ /* 0x000ea20008000a00 */
[----:B------:R-:W-:Y:S01]  /*7e60*/  UIADD3 UR4, UPT, UPT, UR44, 0x2300, URZ ;  /* 0x000023002c047890 */ /* 0x000fe2000fffe0ff */
[----:B------:R-:W-:Y:S01]  /*7e70*/  UMOV UR51, UR36 ;  /* 0x0000002400337c82 */ /* 0x000fe20008000000 */
[----:B------:R-:W-:Y:S02]  /*7e80*/  UIADD3 UR9, UPT, UPT, UR49, 0x40, URZ ;  /* 0x0000004031097890 */ /* 0x000fe4000fffe0ff */
[----:B------:R-:W-:Y:S02]  /*7e90*/  UIADD3 UR8, UPT, UPT, UR44, 0x2b00, URZ ;  /* 0x00002b002c087890 */ /* 0x000fe4000fffe0ff */
[----:B------:R-:W-:Y:S01]  /*7ea0*/  MOV R96, UR4 ;  /* 0x0000000400607c02 */ /* 0x000fe20008000f00 */
[----:B------:R-:W-:Y:S01]  /*7eb0*/  UMOV UR10, UR50 ;  /* 0x00000032000a7c82 */ /* 0x000fe20008000000 */
[----:B------:R-:W-:Y:S02]  /*7ec0*/  UMOV UR11, UR36 ;  /* 0x00000024000b7c82 */ /* 0x000fe40008000000 */
[----:B------:R-:W-:Y:S01]  /*7ed0*/  R2UR UR48, R96 ;  /* 0x00000000603072ca */ /* 0x000fe200000e0000 */
[----:B--2---:R-:W-:Y:S04]  /*7ee0*/  UIADD3 UR4, UP0, UPT, UR6, 0x680, URZ ;  /* 0x0000068006047890 */ /* 0x004fe8000ff1e0ff */
[----:B------:R-:W-:Y:S09]  /*7ef0*/  UIADD3.X UR5, UPT, UPT, URZ, UR7, URZ, UP0, !UPT ;  /* 0x00000007ff057290 */ /* 0x000ff200087fe4ff */
[----:B------:R2:W-:Y:S01]  /*7f00*/  UTMASTG.3D [UR48], [UR4] ;  /* 0x00000030040073b5 */ /* 0x0005e20008010000 */
[----:B------:R2:W-:Y:S01]  /*7f10*/  UTMASTG.3D [UR8], [UR4] ;  /* 0x00000008040073b5 */ /* 0x0005e20008010000 */
[----:B------:R0:W-:Y:S01]  /*7f20*/  UTMACMDFLUSH ;  /* 0x00000000000079b7 */ /* 0x0001e20000000000 */
[----:B--2---:R-:W-:Y:S04]  /*7f30*/  DEPBAR.LE SB0, 0x1 ;  /* 0x000080400000791a */ /* 0x004fe80000000000 */
.L_x_136:
[----:B------:R-:W-:Y:S05]  /*7f40*/  BSYNC.RECONVERGENT B0 ;  /* 0x0000000000007941 */ /* 0x000fea0003800200 */
.L_x_135:
[----:B------:R-:W-:Y:S06]  /*7f50*/  BAR.SYNC.DEFER_BLOCKING 0x1, 0x80 ;  /* 0x0042000000007b1d */ /* 0x000fec0000010000 */
[----:B------:R-:W2:Y:S01]  /*7f60*/  @P6 SYNCS.PHASECHK.TRANS64.TRYWAIT P0, [R109+URZ+0x1a0], R110 ;  /* 0x0001a06e6d0065a7 */ /* 0x000ea200080011ff */
[----:B------:R-:W-:Y:S01]  /*7f70*/  BSSY B1, `(.L_x_137) ;  /* 0x0000020000017945 */ /* 0x000fe20003800000 */
[----:B--2---:R-:W-:Y:S03]  /*7f80*/  @P6 SEL R71, RZ, 0x1, !P0 ;  /* 0x00000001ff476807 */ /* 0x004fe60004000000 */
[----:B------:R-:W-:Y:S05]  /*7f90*/  @!P6 BRA `(.L_x_138) ;  /* 0x000000000074e947 */ /* 0x000fea0003800000 */
[----:B------:R-:W-:Y:S01]  /*7fa0*/  ISETP.NE.AND P1, PT, R99, RZ, PT ;  /* 0x000000ff6300720c */ /* 0x000fe20003f25270 */
[----:B------:R-:W-:Y:S01]  /*7fb0*/  BSSY B0, `(.L_x_139) ;  /* 0x0000009000007945 */ /* 0x000fe20003800000 */
[----:B------:R-:W-:Y:S11]  /*7fc0*/  ISETP.NE.AND P0, PT, R71, RZ, PT ;  /* 0x000000ff4700720c */ /* 0x000ff60003f05270 */
[----:B------:R-:W-:Y:S05]  /*7fd0*/  @P1 IMAD R0, R93, 0x1000, R84 ;  /* 0x000010005d001824 */ /* 0x000fea00078e0254 */
[----:B------:R-:W-:Y:S05]  /*7fe0*/  @P1 IADD3 R3, PT, PT, R0, UR44, RZ ;  /* 0x0000002c00031c10 */ /* 0x000fea000fffe0ff */
[----:B------:R-:W-:Y:S01]  /*7ff0*/  @P1 IMAD.IADD R3, R3, 0x1, R108 ;  /* 0x0000000103031824 */ /* 0x000fe200078e026c */
[----:B------:R-:W-:Y:S06]  /*8000*/  @P0 BRA `(.L_x_140) ;  /* 0x00000000000c0947 */ /* 0x000fec0003800000 */
[----:B------:R-:W-:Y:S04]  /*8010*/  SHF.L.U32 R2, R92, 0x1f, RZ ;  /* 0x0000001f5c027819 */ /* 0x000fe800000006ff */
[----:B------:R-:W2:Y:S02]  /*8020*/  SYNCS.PHASECHK.TRANS64.TRYWAIT P0, [R109+URZ+0x1a0], R2 ;  /* 0x0001a0026d0075a7 */ /* 0x000ea400080011ff */
[----:B--2---:R-:W-:Y:S05]  /*8030*/  @!P0 BRA `(.L_x_141) ;  /* 0x0000002000208947 */ /* 0x004fea0003800000 */
.L_x_140:
[----:B------:R-:W-:Y:S05]  /*8040*/  BSYNC B0 ;  /* 0x0000000000007941 */ /* 0x000fea0003800000 */
.L_x_139:
[----:B------:R-:W-:Y:S01]  /*8050*/  ISETP.NE.AND P0, PT, R99, RZ, PT ;  /* 0x000000ff6300720c */ /* 0x000fe20003f05270 */
[----:B--2---:R-:W-:Y:S02]  /*8060*/  VIADD R109, R109, 0x1b0 ;  /* 0x000001b06d6d7836 */ /* 0x004fe40000000000 */
[----:B------:R-:W-:Y:S02]  /*8070*/  IMAD.U32 R2, RZ, RZ, UR46 ;  /* 0x0000002eff027e24 */ /* 0x000fe4000f8e00ff */
[----:B------:R-:W-:Y:S03]  /*8080*/  VIADD R93, R93, 0x1 ;  /* 0x000000015d5d7836 */ /* 0x000fe60000000000 */
[----:B------:R-:W-:Y:S05]  /*8090*/  PRMT R2, R2, 0x654, R109 ;  /* 0x0000065402027816 */ /* 0x000fea000000006d */
[----:B------:R2:W3:Y:S04]  /*80a0*/  @P0 LDS.128 R72, [R0+UR44+0x300] ;  /* 0x0003002c00480984 */ /* 0x0004e80008000c00 */
[----:B------:R2:W4:Y:S01]  /*80b0*/  @P0 LDS.128 R76, [R3+0x300] ;  /* 0x00030000034c0984 */ /* 0x0005220000000c00 */
        /* <DEDUP_REMOVED lines=11> */
.L_x_138:
[----:B------:R-:W-:Y:S05]  /*8170*/  BSYNC B1 ;  /* 0x0000000000017941 */ /* 0x000fea0003800000 */
.L_x_137:
[----:B--2---:R-:W-:Y:S05]  /*8180*/  VIADD R0, R39, 0x20 ;  /* 0x0000002027007836 */ /* 0x004fea0000000000 */
[----:B------:R-:W-:Y:S04]  /*8190*/  SHF.R.U32.HI R0, RZ, 0x15, R0 ;  /* 0x00000015ff007819 */ /* 0x000fe80000011600 */
[----:B------:R-:W-:Y:S11]  /*81a0*/  LOP3.LUT P0, RZ, R0, 0x3, R87, 0x48, !PT ;  /* 0x0000000300ff7812 */ /* 0x000ff60007804857 */
[----:B------:R-:W-:Y:S02]  /*81b0*/  @!UPT UIADD3 URZ, UPT, UPT, URZ, URZ, URZ ;  /* 0x000000fffffff290 */ /* 0x000fe4000fffe0ff */
[----:B------:R-:W-:Y:S05]  /*81c0*/  @!P0 BRA `(.L_x_142) ;  /* 0x0000000000408947 */ /* 0x000fea0003800000 */
[----:B------:R-:W2:Y:S01]  /*81d0*/  LDCU.64 UR8, c[0x4][0x70] ;  /* 0x01000e00ff0877ac */ /* 0x000ea20008000a00 */
[----:B------:R-:W-:Y:S01]  /*81e0*/  MOV R3, 0x0 ;  /* 0x0000000000037802 */ /* 0x000fe20000000f00 */
[----:B------:R-:W-:Y:S02]  /*81f0*/  HFMA2 R12, -RZ, RZ, 0, 5.9604644775390625e-08 ;  /* 0x00000001ff0c7431 */ /* 0x000fe400000001ff */
[----:B------:R-:W-:Y:S02]  /*8200*/  IMAD.MOV.U32 R8, RZ, RZ, 0x192 ;  /* 0x00000192ff087424 */ /* 0x000fe400078e00ff */
[----:B------:R-:W-:Y:S01]  /*8210*/  IMAD.MOV.U32 R13, RZ, RZ, RZ ;  /* 0x000000ffff0d7224 */ /* 0x000fe200078e00ff */
[----:B------:R-:W5:Y:S01]  /*8220*/  LDCU.64 UR6, c[0x4][0x78] ;  /* 0x01000f00ff0677ac */ /* 0x000f620008000a00 */
[----:B------:R-:W1:Y:S01]  /*8230*/  LDC.64 R2, c[0x4][R3] ;  /* 0x0100000003027b82 */ /* 0x000e620000000a00 */
[----:B------:R-:W3:Y:S01]  /*8240*/  LDCU.64 UR4, c[0x4][0x10] ;  /* 0x01000200ff0477ac */ /* 0x000ee20008000a00 */
[----:B--2---:R-:W-:Y:S01]  /*8250*/  MOV R5, UR9 ;  /* 0x0000000900057c02 */ /* 0x004fe20008000f00 */
[----:B------:R-:W-:Y:S01]  /*8260*/  IMAD.U32 R4, RZ, RZ, UR8 ;  /* 0x00000008ff047e24 */ /* 0x000fe2000f8e00ff */
[----:B-----5:R-:W-:Y:S01]  /*8270*/  MOV R7, UR7 ;  /* 0x0000000700077c02 */ /* 0x020fe20008000f00 */
[----:B------:R-:W-:Y:S01]  /*8280*/  IMAD.U32 R6, RZ, RZ, UR6 ;  /* 0x00000006ff067e24 */ /* 0x000fe2000f8e00ff */
[----:B---3--:R-:W-:Y:S01]  /*8290*/  MOV R11, UR5 ;  /* 0x00000005000b7c02 */ /* 0x008fe20008000f00 */
[----:B------:R-:W-:Y:S02]  /*82a0*/  IMAD.U32 R10, RZ, RZ, UR4 ;  /* 0x00000004ff0a7e24 */ /* 0x000fe4000f8e00ff */
[----:B------:R-:W-:Y:S07]  /*82b0*/  LEPC R20, `(.L_x_142) ;  /* 0x000000001014794e */ /* 0x000fee0000000000 */
[----:B-1--4-:R-:W-:Y:S05]  /*82c0*/  CALL.ABS.NOINC R2 ;  /* 0x0000000002007343 */ /* 0x012fea0003c00000 */
.L_x_142:
[----:B------:R-:W-:Y:S01]  /*82d0*/  ISETP.NE.AND P0, PT, R97, RZ, PT ;  /* 0x000000ff6100720c */ /* 0x000fe20003f05270 */
[----:B------:R-:W-:Y:S05]  /*82e0*/  WARPSYNC.ALL ;  /* 0x0000000000007948 */ /* 0x000fea0003800000 */
[----:B------:R-:W-:Y:S01]  /*82f0*/  R2UR UR4, R39 ;  /* 0x00000000270472ca */ /* 0x000fe200000e0000 */
[----:B------:R-:W-:Y:S01]  /*8300*/  BSSY.RECONVERGENT B0, `(.L_x_143) ;  /* 0x00000a0000007945 */ /* 0x000fe20003800200 */
[-C--:B---3--:R-:W-:Y:S02]  /*8310*/  F2FP.F16.E5M2.UNPACK_B R42, R72.reuse ;  /* 0x00000048ff2a723e */ /* 0x088fe400020004ff */
[----:B------:R-:W-:Y:S02]  /*8320*/  F2FP.F16.E5M2.UNPACK_B R72, R72.H1 ;  /* 0x00000048ff48723e */ /* 0x000fe400030004ff */
[-C--:B------:R-:W-:Y:S01]  /*8330*/  F2FP.F16.E5M2.UNPACK_B R46, R73.reuse ;  /* 0x00000049ff2e723e */ /* 0x080fe200020004ff */
[--C-:B------:R-:W-:Y:S01]  /*8340*/  HADD2.F32 R40, -RZ, R42.reuse.H0_H0 ;  /* 0x2000002aff287230 */ /* 0x100fe20000004100 */
[----:B------:R-:W-:Y:S01]  /*8350*/  F2FP.F16.E5M2.UNPACK_B R73, R73.H1 ;  /* 0x00000049ff49723e */ /* 0x000fe200030004ff */
[----:B------:R-:W-:Y:S01]  /*8360*/  HADD2.F32 R42, -RZ, R42.H1_H1 ;  /* 0x3000002aff2a7230 */ /* 0x000fe20000004100 */
[-C--:B------:R-:W-:Y:S01]  /*8370*/  F2FP.F16.E5M2.UNPACK_B R50, R74.reuse ;  /* 0x0000004aff32723e */ /* 0x080fe200020004ff */
[----:B------:R-:W-:Y:S01]  /*8380*/  HADD2.F32 R43, -RZ, R72.H0_H0 ;  /* 0x20000048ff2b7230 */ /* 0x000fe20000004100 */
[----:B------:R-:W-:Y:S01]  /*8390*/  F2FP.F16.E5M2.UNPACK_B R74, R74.H1 ;  /* 0x0000004aff4a723e */ /* 0x000fe200030004ff */
[----:B------:R-:W2:Y:S01]  /*83a0*/  LDTM.x32 R4, tmem[UR4+0x20] ;  /* 0x00002004000479ee */ /* 0x000ea200082c0000 */
[----:B------:R-:W-:Y:S01]  /*83b0*/  NOP ;  /* 0x0000000000007918 */ /* 0x000fe20000000000 */
[----:B------:R-:W-:Y:S01]  /*83c0*/  IADD3 R90, PT, PT, R90, 0x210, RZ ;  /* 0x000002105a5a7810 */ /* 0x000fe20007ffe0ff */
[--C-:B------:R-:W-:Y:S01]  /*83d0*/  HADD2.F32 R45, -RZ, R46.reuse.H0_H0 ;  /* 0x2000002eff2d7230 */ /* 0x100fe20000004100 */
[----:B------:R-:W-:Y:S01]  /*83e0*/  F2FP.F16.E5M2.UNPACK_B R54, R75 ;  /* 0x0000004bff36723e */ /* 0x000fe200020004ff */
[----:B------:R-:W-:Y:S01]  /*83f0*/  HADD2.F32 R46, -RZ, R46.H1_H1 ;  /* 0x3000002eff2e7230 */ /* 0x000fe20000004100 */
[----:B------:R-:W-:Y:S01]  /*8400*/  LOP3.LUT R90, R90, 0xfefffff8, RZ, 0xc0, !PT ;  /* 0xfefffff85a5a7812 */ /* 0x000fe200078ec0ff */
[--C-:B------:R-:W-:Y:S01]  /*8410*/  HADD2.F32 R49, -RZ, R50.reuse.H0_H0 ;  /* 0x20000032ff317230 */ /* 0x100fe20000004100 */
[----:B----4-:R-:W-:Y:S01]  /*8420*/  F2FP.F16.E5M2.UNPACK_B R58, R76 ;  /* 0x0000004cff3a723e */ /* 0x010fe200020004ff */
[----:B------:R-:W-:Y:S01]  /*8430*/  HADD2.F32 R50, -RZ, R50.H1_H1 ;  /* 0x30000032ff327230 */ /* 0x000fe20000004100 */
[----:B--2---:R2:W-:Y:S01]  /*8440*/  SYNCS.ARRIVE.TRANS64.RED.A1T0 RZ, [R90+URZ], RZ ;  /* 0x000000ff5aff79a7 */ /* 0x0045e200081004ff */
[--C-:B------:R-:W-:Y:S01]  /*8450*/  HADD2.F32 R53, -RZ, R54.reuse.H0_H0 ;  /* 0x20000036ff357230 */ /* 0x100fe20000004100 */
[----:B------:R-:W-:Y:S01]  /*8460*/  F2FP.F16.E5M2.UNPACK_B R62, R77 ;  /* 0x0000004dff3e723e */ /* 0x000fe200020004ff */
[----:B------:R-:W-:Y:S01]  /*8470*/  HADD2.F32 R54, -RZ, R54.H1_H1 ;  /* 0x30000036ff367230 */ /* 0x000fe20000004100 */
[----:B------:R-:W-:Y:S01]  /*8480*/  F2FP.F16.E5M2.UNPACK_B R66, R78 ;  /* 0x0000004eff42723e */ /* 0x000fe200020004ff */
[--C-:B------:R-:W-:Y:S01]  /*8490*/  HADD2.F32 R57, -RZ, R58.reuse.H0_H0 ;  /* 0x2000003aff397230 */ /* 0x100fe20000004100 */
[----:B------:R-:W-:Y:S01]  /*84a0*/  F2FP.F16.E5M2.UNPACK_B R70, R79 ;  /* 0x0000004fff46723e */ /* 0x000fe200020004ff */
[----:B------:R-:W-:Y:S01]  /*84b0*/  HADD2.F32 R58, -RZ, R58.H1_H1 ;  /* 0x3000003aff3a7230 */ /* 0x000fe20000004100 */
[----:B------:R-:W-:Y:S01]  /*84c0*/  F2FP.F16.E5M2.UNPACK_B R75, R75.H1 ;  /* 0x0000004bff4b723e */ /* 0x000fe200030004ff */
[--C-:B------:R-:W-:Y:S01]  /*84d0*/  HADD2.F32 R61, -RZ, R62.reuse.H0_H0 ;  /* 0x2000003eff3d7230 */ /* 0x100fe20000004100 */
[----:B------:R-:W-:Y:S01]  /*84e0*/  F2FP.F16.E5M2.UNPACK_B R76, R76.H1 ;  /* 0x0000004cff4c723e */ /* 0x000fe200030004ff */
[----:B------:R-:W-:Y:S01]  /*84f0*/  HADD2.F32 R63, -RZ, R62.H1_H1 ;  /* 0x3000003eff3f7230 */ /* 0x000fe20000004100 */
[----:B------:R-:W-:Y:S01]  /*8500*/  F2FP.F16.E5M2.UNPACK_B R77, R77.H1 ;  /* 0x0000004dff4d723e */ /* 0x000fe200030004ff */
[--C-:B------:R-:W-:Y:S02]  /*8510*/  HADD2.F32 R65, -RZ, R66.reuse.H0_H0 ;  /* 0x20000042ff417230 */ /* 0x100fe40000004100 */
[C---:B------:R-:W-:Y:S01]  /*8520*/  FMUL R4, R38.reuse, R4 ;  /* 0x0000000426047220 */ /* 0x040fe20000400000 */
        /* <DEDUP_REMOVED lines=16> */
[--C-:B------:R-:W-:Y:S02]  /*8630*/  HADD2.F32 R69, -RZ, R70.reuse.H0_H0 ;  /* 0x20000046ff457230 */ /* 0x100fe40000004100 */
[C---:B------:R-:W-:Y:S01]  /*8640*/  FMUL R28, R38.reuse, R32 ;  /* 0x00000020261c7220 */ /* 0x040fe20000400000 */
[----:B------:R-:W-:Y:S02]  /*8650*/  HADD2.F32 R70, -RZ, R70.H1_H1 ;  /* 0x30000046ff467230 */ /* 0x000fe40000004100 */
[C---:B------:R-:W-:Y:S01]  /*8660*/  FMUL R29, R38.reuse, R33 ;  /* 0x00000021261d7220 */ /* 0x040fe20000400000 */
[----:B------:R-:W-:Y:S02]  /*8670*/  HADD2.F32 R44, -RZ, R72.H1_H1 ;  /* 0x30000048ff2c7230 */ /* 0x000fe40000004100 */
[C---:B------:R-:W-:Y:S01]  /*8680*/  FMUL R6, R38.reuse, R6 ;  /* 0x0000000626067220 */ /* 0x040fe20000400000 */
[C---:B------:R-:W-:Y:S01]  /*8690*/  FMUL R7, R38.reuse, R7 ;  /* 0x0000000726077220 */ /* 0x040fe20000400000 */
[--C-:B------:R-:W-:Y:S02]  /*86a0*/  HADD2.F32 R47, -RZ, R73.reuse.H0_H0 ;  /* 0x20000049ff2f7230 */ /* 0x100fe40000004100 */
[C---:B------:R-:W-:Y:S01]  /*86b0*/  FMUL R10, R38.reuse, R10 ;  /* 0x0000000a260a7220 */ /* 0x040fe20000400000 */
[C---:B------:R-:W-:Y:S01]  /*86c0*/  FFMA R6, R41.reuse, R43, R6 ;  /* 0x0000002b29067223 */ /* 0x040fe20000000006 */
[----:B------:R-:W-:Y:S02]  /*86d0*/  HADD2.F32 R48, -RZ, R73.H1_H1 ;  /* 0x30000049ff307230 */ /* 0x000fe40000004100 */
[C---:B------:R-:W-:Y:S01]  /*86e0*/  FFMA R7, R41.reuse, R44, R7 ;  /* 0x0000002c29077223 */ /* 0x040fe20000000007 */
[C---:B------:R-:W-:Y:S01]  /*86f0*/  FFMA R8, R41.reuse, R45, R8 ;  /* 0x0000002d29087223 */ /* 0x040fe20000000008 */
[C---:B------:R-:W-:Y:S01]  /*8700*/  FFMA R9, R41.reuse, R46, R9 ;  /* 0x0000002e29097223 */ /* 0x040fe20000000009 */
[----:B------:R-:W-:Y:S01]  /*8710*/  FFMA R10, R41, R47, R10 ;  /* 0x0000002f290a7223 */ /* 0x000fe2000000000a */
[C---:B------:R-:W-:Y:S01]  /*8720*/  FMUL R11, R38.reuse, R11 ;  /* 0x0000000b260b7220 */ /* 0x040fe20000400000 */
[----:B------:R-:W-:Y:S01]  /*8730*/  F2FP.F16.E5M2.UNPACK_B R78, R78.H1 ;  /* 0x0000004eff4e723e */ /* 0x000fe200030004ff */
[--C-:B------:R-:W-:Y:S01]  /*8740*/  HADD2.F32 R51, -RZ, R74.reuse.H0_H0 ;  /* 0x2000004aff337230 */ /* 0x100fe20000004100 */
[----:B-1----:R-:W-:Y:S01]  /*8750*/  F2FP.SATFINITE.E5M2.F32.PACK_AB_MERGE_C R100, R7, R6, RZ ;  /* 0x000000060764723e */ /* 0x002fe200048060ff */
[C---:B------:R-:W-:Y:S01]  /*8760*/  FFMA R11, R41.reuse, R48, R11 ;  /* 0x00000030290b7223 */ /* 0x040fe2000000000b */
[C---:B------:R-:W-:Y:S01]  /*8770*/  FFMA R12, R41.reuse, R49, R12 ;  /* 0x00000031290c7223 */ /* 0x040fe2000000000c */
[----:B------:R-:W-:Y:S01]  /*8780*/  FFMA R13, R41, R50, R13 ;  /* 0x00000032290d7223 */ /* 0x000fe2000000000d */
[----:B------:R-:W-:Y:S01]  /*8790*/  F2FP.SATFINITE.E5M2.F32.PACK_AB_MERGE_C R100, R5, R4, R100 ;  /* 0x000000040564723e */ /* 0x000fe20004806064 */
[----:B------:R-:W-:Y:S01]  /*87a0*/  HADD2.F32 R52, -RZ, R74.H1_H1 ;  /* 0x3000004aff347230 */ /* 0x000fe20000004100 */
[----:B------:R-:W-:Y:S01]  /*87b0*/  F2FP.SATFINITE.E5M2.F32.PACK_AB_MERGE_C R101, R11, R10, RZ ;  /* 0x0000000a0b65723e */ /* 0x000fe200048060ff */
[C---:B------:R-:W-:Y:S01]  /*87c0*/  FMUL R14, R38.reuse, R14 ;  /* 0x0000000e260e7220 */ /* 0x040fe20000400000 */
[C---:B------:R-:W-:Y:S01]  /*87d0*/  FMUL R15, R38.reuse, R15 ;  /* 0x0000000f260f7220 */ /* 0x040fe20000400000 */
[--C-:B------:R-:W-:Y:S01]  /*87e0*/  HADD2.F32 R55, -RZ, R75.reuse.H0_H0 ;  /* 0x2000004bff377230 */ /* 0x100fe20000004100 */
[----:B------:R-:W-:Y:S01]  /*87f0*/  F2FP.SATFINITE.E5M2.F32.PACK_AB_MERGE_C R101, R9, R8, R101 ;  /* 0x000000080965723e */ /* 0x000fe20004806065 */
[C---:B------:R-:W-:Y:S01]  /*8800*/  FFMA R14, R41.reuse, R51, R14 ;  /* 0x00000033290e7223 */ /* 0x040fe2000000000e */
[C---:B------:R-:W-:Y:S01]  /*8810*/  FFMA R15, R41.reuse, R52, R15 ;  /* 0x00000034290f7223 */ /* 0x040fe2000000000f */
[C---:B------:R-:W-:Y:S01]  /*8820*/  FFMA R16, R41.reuse, R53, R16 ;  /* 0x0000003529107223 */ /* 0x040fe20000000010 */
[C---:B------:R-:W-:Y:S01]  /*8830*/  FFMA R17, R41.reuse, R54, R17 ;  /* 0x0000003629117223 */ /* 0x040fe20000000011 */
        /* <DEDUP_REMOVED lines=15> */
[C---:B------:R-:W-:Y:S01]  /*8930*/  FFMA R23, R41.reuse, R60, R23 ;  /* 0x0000003c29177223 */ /* 0x040fe20000000017 */
[C---:B------:R-:W-:Y:S01]  /*8940*/  FMUL R27, R38.reuse, R27 ;  /* 0x0000001b261b7220 */ /* 0x040fe20000400000 */
[C---:B------:R-:W-:Y:S01]  /*8950*/  FFMA R0, R41.reuse, R61, R0 ;  /* 0x0000003d29007223 */ /* 0x040fe20000000000 */
[----:B------:R-:W-:Y:S01]  /*8960*/  F2FP.F16.E5M2.UNPACK_B R79, R79.H1 ;  /* 0x0000004fff4f723e */ /* 0x000fe200030004ff */
        /* <DEDUP_REMOVED lines=16> */
[----:B------:R-:W-:Y:S01]  /*8a70*/  FFMA R28, R41, R69, R28 ;  /* 0x00000045291c7223 */ /* 0x000fe2000000001c */
[----:B------:R-:W-:Y:S01]  /*8a80*/  F2FP.SATFINITE.E5M2.F32.PACK_AB_MERGE_C R103, R19, R18, RZ ;  /* 0x000000121367723e */ /* 0x000fe200048060ff */
        /* <DEDUP_REMOVED lines=14> */
[----:B--2---:R-:W-:Y:S03]  /*8b70*/  IADD3 R90, PT, PT, R36, 0x1, RZ ;  /* 0x00000001245a7810 */ /* 0x004fe60007ffe0ff */
        /* <DEDUP_REMOVED lines=10> */
[----:B------:R-:W-:Y:S02]  /*8c20*/  UIADD3 UR13, UPT, UPT, UR49, 0x20, URZ ;  /* 0x00000020310d7890 */ /* 0x000fe4000fffe0ff */
[----:B------:R-:W-:Y:S01]  /*8c30*/  UIADD3 UR12, UPT, UPT, UR44, 0x3300, URZ ;  /* 0x000033002c0c7890 */ /* 0x000fe2000fffe0ff */
[----:B------:R-:W-:Y:S01]  /*8c40*/  UMOV UR14, UR50 ;  /* 0x00000032000e7c82 */ /* 0x000fe20008000000 */
[----:B------:R-:W-:Y:S01]  /*8c50*/  UMOV UR15, UR36 ;  /* 0x00000024000f7c82 */ /* 0x000fe20008000000 */
[----:B------:R-:W-:Y:S02]  /*8c60*/  UIADD3 UR9, UPT, UPT, UR49, 0x60, URZ ;  /* 0x0000006031097890 */ /* 0x000fe4000fffe0ff */
[----:B------:R-:W-:Y:S01]  /*8c70*/  UIADD3 UR8, UPT, UPT, UR44, 0x3b00, URZ ;  /* 0x00003b002c087890 */ /* 0x000fe2000fffe0ff */
[----:B------:R-:W-:Y:S01]  /*8c80*/  UMOV UR10, UR50 ;  /* 0x00000032000a7c82 */ /* 0x000fe20008000000 */
[----:B------:R-:W-:Y:S01]  /*8c90*/  UMOV UR11, UR36 ;  /* 0x00000024000b7c82 */ /* 0x000fe20008000000 */
[----:B--2---:R-:W-:Y:S04]  /*8ca0*/  UIADD3 UR4, UP0, UPT, UR6, 0x680, URZ ;  /* 0x0000068006047890 */ /* 0x004fe8000ff1e0ff */
[----:B------:R-:W-:Y:S09]  /*8cb0*/  UIADD3.X UR5, UPT, UPT, URZ, UR7, URZ, UP0, !UPT ;  /* 0x00000007ff057290 */ /* 0x000ff200087fe4ff */
[----:B------:R2:W-:Y:S01]  /*8cc0*/  UTMASTG.3D [UR12], [UR4] ;  /* 0x0000000c040073b5 */ /* 0x0005e20008010000 */
[----:B------:R2:W-:Y:S01]  /*8cd0*/  UTMASTG.3D [UR8], [UR4] ;  /* 0x00000008040073b5 */ /* 0x0005e20008010000 */
[----:B------:R0:W-:Y:S01]  /*8ce0*/  UTMACMDFLUSH ;  /* 0x00000000000079b7 */ /* 0x0001e20000000000 */
[----:B--2---:R-:W-:Y:S04]  /*8cf0*/  DEPBAR.LE SB0, 0x1 ;  /* 0x000080400000791a */ /* 0x004fe80000000000 */
.L_x_144:
[----:B------:R-:W-:Y:S05]  /*8d00*/  BSYNC.RECONVERGENT B0 ;  /* 0x0000000000007941 */ /* 0x000fea0003800200 */
.L_x_143:
[----:B------:R-:W-:Y:S01]  /*8d10*/  R2UR UR4, R88 ;  /* 0x00000000580472ca */ /* 0x000fe200000e0000 */
[----:B------:R-:W-:Y:S01]  /*8d20*/  BAR.SYNC.DEFER_BLOCKING 0x1, 0x80 ;  /* 0x0042000000007b1d */ /* 0x000fe20000010000 */
[----:B------:R-:W-:Y:S01]  /*8d30*/  ISETP.NE.AND P0, PT, R91, 0x2, PT ;  /* 0x000000025b00780c */ /* 0x000fe20003f05270 */
[----:B------:R-:W-:Y:S01]  /*8d40*/  UISETP.NE.AND UP0, UPT, UR45, URZ, UPT ;  /* 0x000000ff2d00728c */ /* 0x000fe2000bf05270 */
[----:B------:R-:W-:Y:S01]  /*8d50*/  ISETP.NE.AND P1, PT, R90, 0x4, PT ;  /* 0x000000045a00780c */ /* 0x000fe20003f25270 */
[----:B------:R-:W-:Y:S01]  /*8d60*/  UIADD3 UR30, UPT, UPT, UR38, UR63, URZ ;  /* 0x0000003f261e7290 */ /* 0x000fe2000fffe0ff */
[----:B------:R-:W-:Y:S02]  /*8d70*/  SEL R3, RZ, 0x1, P0 ;  /* 0x00000001ff037807 */ /* 0x000fe40000000000 */
[----:B------:R-:W-:Y:S02]  /*8d80*/  SEL R0, RZ, 0x1, P1 ;  /* 0x00000001ff007807 */ /* 0x000fe40000800000 */
[----:B------:R-:W-:Y:S02]  /*8d90*/  LOP3.LUT R94, R94, R3, RZ, 0x3c, !PT ;  /* 0x000000035e5e7212 */ /* 0x000fe400078e3cff */
[----:B------:R-:W-:Y:S01]  /*8da0*/  LOP3.LUT R95, R95, R0, RZ, 0x3c, !PT ;  /* 0x000000005f5f7212 */ /* 0x000fe200078e3cff */
[----:B------:R-:W-:Y:S01]  /*8db0*/  UIADD3 UR31, UPT, UPT, UR37, UR4, URZ ;  /* 0x00000004251f7290 */ /* 0x000fe2000fffe0ff */
[----:B------:R-:W-:Y:S02]  /*8dc0*/  SEL R91, R91, RZ, P0 ;  /* 0x000000ff5b5b7207 */ /* 0x000fe40000000000 */
[----:B------:R-:W-:Y:S01]  /*8dd0*/  SEL R36, R90, RZ, P1 ;  /* 0x000000ff5a247207 */ /* 0x000fe20000800000 */
[----:B------:R-:W-:Y:S01]  /*8de0*/  UMOV UR36, UR59 ;  /* 0x0000003b00247c82 */ /* 0x000fe20008000000 */
[----:B------:R-:W-:Y:S07]  /*8df0*/  BRA.U UP0, `(.L_x_145) ;  /* 0xffffffd500787547 */ /* 0x000fee000b83ffff */
[----:B------:R-:W-:Y:S05]  /*8e00*/  EXIT ;  /* 0x000000000000794d */ /* 0x000fea0003800000 */
.L_x_25:
[----:B--2---:R2:W3:Y:S02]  /*8e10*/  SYNCS.PHASECHK.TRANS64.TRYWAIT P0, [R3+URZ+0x240], R2 ;  /* 0x00024002030075a7 */ /* 0x0044e400080011ff */
[----:B---3--:R-:W-:Y:S05]  /*8e20*/  @!P0 NANOSLEEP.SYNCS 0x989680 ;  /* 0x009896800000895d */ /* 0x008fea0003900000 */
[----:B------:R-:W3:Y:S02]  /*8e30*/  @!P0 SYNCS.PHASECHK.TRANS64 P0, [R3+URZ+0x240], R2 ;  /* 0x00024002030085a7 */ /* 0x000ee400080010ff */
[----:B---3--:R-:W-:Y:S05]  /*8e40*/  @!P0 BRA `(.L_x_25) ;  /* 0xfffffffc00f08947 */ /* 0x008fea000383ffff */
[----:B------:R-:W-:Y:S05]  /*8e50*/  BRA `(.L_x_146) ;  /* 0xffffff8c00907947 */ /* 0x000fea000383ffff */
.L_x_28:
[----:B-1----:R-:W-:-:S07]  /*8e60*/  MOV R0, UR33 ;  /* 0x0000002100007c02 */ /* 0x002fce0008000f00 */
.L_x_147:
[----:B-1----:R1:W2:Y:S02]  /*8e70*/  SYNCS.PHASECHK.TRANS64.TRYWAIT P0, [R0+URZ+0xd0], R3 ;  /* 0x0000d003000075a7 */ /* 0x0022a400080011ff */
[----:B--2---:R-:W-:Y:S05]  /*8e80*/  @!P0 NANOSLEEP.SYNCS 0x989680 ;  /* 0x009896800000895d */ /* 0x004fea0003900000 */
[----:B------:R-:W2:Y:S02]  /*8e90*/  @!P0 SYNCS.PHASECHK.TRANS64 P0, [R0+URZ+0xd0], R3 ;  /* 0x0000d003000085a7 */ /* 0x000ea400080010ff */
[----:B--2---:R-:W-:Y:S05]  /*8ea0*/  @!P0 BRA `(.L_x_147) ;  /* 0xfffffffc00f08947 */ /* 0x004fea000383ffff */
[----:B------:R-:W-:Y:S05]  /*8eb0*/  BRA `(.L_x_27) ;  /* 0xffffff8c00e47947 */ /* 0x000fea000383ffff */
.L_x_35:
[----:B-1----:R-:W-:-:S07]  /*8ec0*/  MOV R0, UR17 ;  /* 0x0000001100007c02 */ /* 0x002fce0008000f00 */
.L_x_148:
[----:B-1----:R1:W2:Y:S02]  /*8ed0*/  SYNCS.PHASECHK.TRANS64.TRYWAIT P0, [R0+URZ+0xd0], R3 ;  /* 0x0000d003000075a7 */ /* 0x0022a400080011ff */
[----:B--2---:R-:W-:Y:S05]  /*8ee0*/  @!P0 NANOSLEEP.SYNCS 0x989680 ;  /* 0x009896800000895d */ /* 0x004fea0003900000 */
[----:B------:R-:W2:Y:S02]  /*8ef0*/  @!P0 SYNCS.PHASECHK.TRANS64 P0, [R0+URZ+0xd0], R3 ;  /* 0x0000d003000085a7 */ /* 0x000ea400080010ff */
[----:B--2---:R-:W-:Y:S05]  /*8f00*/  @!P0 BRA `(.L_x_148) ;  /* 0xfffffffc00f08947 */ /* 0x004fea000383ffff */
[----:B------:R-:W-:Y:S05]  /*8f10*/  BRA `(.L_x_34) ;  /* 0xffffff9000a47947 */ /* 0x000fea000383ffff */
.L_x_40:
[----:B-1----:R1:W2:Y:S02]  /*8f20*/  SYNCS.PHASECHK.TRANS64.TRYWAIT P0, [R3+URZ+0x1d0], R0 ;  /* 0x0001d000030075a7 */ /* 0x0022a400080011ff */
[----:B--2---:R-:W-:Y:S05]  /*8f30*/  @!P0 NANOSLEEP.SYNCS 0x989680 ;  /* 0x009896800000895d */ /* 0x004fea0003900000 */
[----:B------:R-:W2:Y:S02]  /*8f40*/  @!P0 SYNCS.PHASECHK.TRANS64 P0, [R3+URZ+0x1d0], R0 ;  /* 0x0001d000030085a7 */ /* 0x000ea400080010ff */
[----:B--2---:R-:W-:Y:S05]  /*8f50*/  @!P0 BRA `(.L_x_40) ;  /* 0xfffffffc00f08947 */ /* 0x004fea000383ffff */
[----:B------:R-:W-:Y:S05]  /*8f60*/  BRA `(.L_x_149) ;  /* 0xffffff94004c7947 */ /* 0x000fea000383ffff */
.L_x_44:
[----:B-1----:R-:W-:-:S07]  /*8f70*/  MOV R0, UR4 ;  /* 0x0000000400007c02 */ /* 0x002fce0008000f00 */
.L_x_150:
[----:B-1----:R1:W2:Y:S02]  /*8f80*/  SYNCS.PHASECHK.TRANS64.TRYWAIT P0, [R0+URZ], R3 ;  /* 0x00000003000075a7 */ /* 0x0022a400080011ff */
[----:B--2---:R-:W-:Y:S05]  /*8f90*/  @!P0 NANOSLEEP.SYNCS 0x989680 ;  /* 0x009896800000895d */ /* 0x004fea0003900000 */
[----:B------:R-:W2:Y:S02]  /*8fa0*/  @!P0 SYNCS.PHASECHK.TRANS64 P0, [R0+URZ], R3 ;  /* 0x00000003000085a7 */ /* 0x000ea400080010ff */
[----:B--2---:R-:W-:Y:S05]  /*8fb0*/  @!P0 BRA `(.L_x_150) ;  /* 0xfffffffc00f08947 */ /* 0x004fea000383ffff */
[----:B------:R-:W-:Y:S05]  /*8fc0*/  BRA `(.L_x_151) ;  /* 0xffffff9800f47947 */ /* 0x000fea000383ffff */
.L_x_45:
[----:B------:R-:W-:-:S07]  /*8fd0*/  MOV R0, UR5 ;  /* 0x0000000500007c02 */ /* 0x000fce0008000f00 */
.L_x_152:
[----:B-1----:R1:W2:Y:S02]  /*8fe0*/  SYNCS.PHASECHK.TRANS64.TRYWAIT P0, [R0+URZ], R3 ;  /* 0x00000003000075a7 */ /* 0x0022a400080011ff */
[----:B--2---:R-:W-:Y:S05]  /*8ff0*/  @!P0 NANOSLEEP.SYNCS 0x989680 ;  /* 0x009896800000895d */ /* 0x004fea0003900000 */
[----:B------:R-:W2:Y:S02]  /*9000*/  @!P0 SYNCS.PHASECHK.TRANS64 P0, [R0+URZ], R3 ;  /* 0x00000003000085a7 */ /* 0x000ea400080010ff */
[----:B--2---:R-:W-:Y:S05]  /*9010*/  @!P0 BRA `(.L_x_152) ;  /* 0xfffffffc00f08947 */ /* 0x004fea000383ffff */
[----:B------:R-:W-:Y:S05]  /*9020*/  BRA `(.L_x_153) ;  /* 0xffffff9c00007947 */ /* 0x000fea000383ffff */
.L_x_46:
[----:B------:R-:W-:-:S07]  /*9030*/  MOV R0, UR5 ;  /* 0x0000000500007c02 */ /* 0x000fce0008000f00 */
.L_x_154:
[----:B-1----:R1:W2:Y:S02]  /*9040*/  SYNCS.PHASECHK.TRANS64.TRYWAIT P0, [R0+URZ], R3 ;  /* 0x00000003000075a7 */ /* 0x0022a400080011ff */
[----:B--2---:R-:W-:Y:S05]  /*9050*/  @!P0 NANOSLEEP.SYNCS 0x989680 ;  /* 0x009896800000895d */ /* 0x004fea0003900000 */
[----:B------:R-:W2:Y:S02]  /*9060*/  @!P0 SYNCS.PHASECHK.TRANS64 P0, [R0+URZ], R3 ;  /* 0x00000003000085a7 */ /* 0x000ea400080010ff */
[----:B--2---:R-:W-:Y:S05]  /*9070*/  @!P0 BRA `(.L_x_154) ;  /* 0xfffffffc00f08947 */ /* 0x004fea000383ffff */
[----:B------:R-:W-:Y:S05]  /*9080*/  BRA `(.L_x_155) ;  /* 0xffffff9c000c7947 */ /* 0x000fea000383ffff */
.L_x_47:
[----:B------:R-:W-:-:S07]  /*9090*/  MOV R0, UR5 ;  /* 0x0000000500007c02 */ /* 0x000fce0008000f00 */
.L_x_156:
[----:B-1----:R1:W2:Y:S02]  /*90a0*/  SYNCS.PHASECHK.TRANS64.TRYWAIT P0, [R0+URZ], R3 ;  /* 0x00000003000075a7 */ /* 0x0022a400080011ff */
[----:B--2---:R-:W-:Y:S05]  /*90b0*/  @!P0 NANOSLEEP.SYNCS 0x989680 ;  /* 0x009896800000895d */ /* 0x004fea0003900000 */
[----:B------:R-:W2:Y:S02]  /*90c0*/  @!P0 SYNCS.PHASECHK.TRANS64 P0, [R0+URZ], R3 ;  /* 0x00000003000085a7 */ /* 0x000ea400080010ff */
[----:B--2---:R-:W-:Y:S05]  /*90d0*/  @!P0 BRA `(.L_x_156) ;  /* 0xfffffffc00f08947 */ /* 0x004fea000383ffff */
[----:B------:R-:W-:Y:S05]  /*90e0*/  BRA `(.L_x_157) ;  /* 0xffffff9c00187947 */ /* 0x000fea000383ffff */
.L_x_48:
[----:B------:R-:W-:-:S07]  /*90f0*/  MOV R0, UR5 ;  /* 0x0000000500007c02 */ /* 0x000fce0008000f00 */
.L_x_158:
[----:B-1----:R1:W2:Y:S02]  /*9100*/  SYNCS.PHASECHK.TRANS64.TRYWAIT P0, [R0+URZ], R3 ;  /* 0x00000003000075a7 */ /* 0x0022a400080011ff */
[----:B--2---:R-:W-:Y:S05]  /*9110*/  @!P0 NANOSLEEP.SYNCS 0x989680 ;  /* 0x009896800000895d */ /* 0x004fea0003900000 */
[----:B------:R-:W2:Y:S02]  /*9120*/  @!P0 SYNCS.PHASECHK.TRANS64 P0, [R0+URZ], R3 ;  /* 0x00000003000085a7 */ /* 0x000ea400080010ff */
[----:B--2---:R-:W-:Y:S05]  /*9130*/  @!P0 BRA `(.L_x_158) ;  /* 0xfffffffc00f08947 */ /* 0x004fea000383ffff */
[----:B------:R-:W-:Y:S05]  /*9140*/  BRA `(.L_x_159) ;  /* 0xffffff9c00247947 */ /* 0x000fea000383ffff */
.L_x_49:
[----:B------:R-:W-:-:S07]  /*9150*/  MOV R0, UR5 ;  /* 0x0000000500007c02 */ /* 0x000fce0008000f00 */
.L_x_160:
[----:B-1----:R1:W2:Y:S02]  /*9160*/  SYNCS.PHASECHK.TRANS64.TRYWAIT P0, [R0+URZ], R3 ;  /* 0x00000003000075a7 */ /* 0x0022a400080011ff */
[----:B--2---:R-:W-:Y:S05]  /*9170*/  @!P0 NANOSLEEP.SYNCS 0x989680 ;  /* 0x009896800000895d */ /* 0x004fea0003900000 */
[----:B------:R-:W2:Y:S02]  /*9180*/  @!P0 SYNCS.PHASECHK.TRANS64 P0, [R0+URZ], R3 ;  /* 0x00000003000085a7 */ /* 0x000ea400080010ff */
[----:B--2---:R-:W-:Y:S05]  /*9190*/  @!P0 BRA `(.L_x_160) ;  /* 0xfffffffc00f08947 */ /* 0x004fea000383ffff */
[----:B------:R-:W-:Y:S05]  /*91a0*/  BRA `(.L_x_161) ;  /* 0xffffff9c00307947 */ /* 0x000fea000383ffff */
.L_x_50:
[----:B------:R-:W-:-:S07]  /*91b0*/  MOV R0, UR5 ;  /* 0x0000000500007c02 */ /* 0x000fce0008000f00 */
.L_x_162:
[----:B-1----:R1:W2:Y:S02]  /*91c0*/  SYNCS.PHASECHK.TRANS64.TRYWAIT P0, [R0+URZ], R3 ;  /* 0x00000003000075a7 */ /* 0x0022a400080011ff */
[----:B--2---:R-:W-:Y:S05]  /*91d0*/  @!P0 NANOSLEEP.SYNCS 0x989680 ;  /* 0x009896800000895d */ /* 0x004fea0003900000 */
[----:B------:R-:W2:Y:S02]  /*91e0*/  @!P0 SYNCS.PHASECHK.TRANS64 P0, [R0+URZ], R3 ;  /* 0x00000003000085a7 */ /* 0x000ea400080010ff */
[----:B--2---:R-:W-:Y:S05]  /*91f0*/  @!P0 BRA `(.L_x_162) ;  /* 0xfffffffc00f08947 */ /* 0x004fea000383ffff */
[----:B------:R-:W-:Y:S05]  /*9200*/  BRA `(.L_x_163) ;  /* 0xffffff9c003c7947 */ /* 0x000fea000383ffff */
.L_x_51:
[----:B------:R-:W-:-:S07]  /*9210*/  MOV R0, UR5 ;  /* 0x0000000500007c02 */ /* 0x000fce0008000f00 */
.L_x_164:
[----:B-1----:R1:W2:Y:S02]  /*9220*/  SYNCS.PHASECHK.TRANS64.TRYWAIT P0, [R0+URZ], R3 ;  /* 0x00000003000075a7 */ /* 0x0022a400080011ff */
[----:B--2---:R-:W-:Y:S05]  /*9230*/  @!P0 NANOSLEEP.SYNCS 0x989680 ;  /* 0x009896800000895d */ /* 0x004fea0003900000 */
[----:B------:R-:W2:Y:S02]  /*9240*/  @!P0 SYNCS.PHASECHK.TRANS64 P0, [R0+URZ], R3 ;  /* 0x00000003000085a7 */ /* 0x000ea400080010ff */
[----:B--2---:R-:W-:Y:S05]  /*9250*/  @!P0 BRA `(.L_x_164) ;  /* 0xfffffffc00f08947 */ /* 0x004fea000383ffff */
[----:B------:R-:W-:Y:S05]  /*9260*/  BRA `(.L_x_165) ;  /* 0xffffff9c00487947 */ /* 0x000fea000383ffff */
.L_x_52:
[----:B------:R-:W-:-:S07]  /*9270*/  MOV R0, UR5 ;  /* 0x0000000500007c02 */ /* 0x000fce0008000f00 */
.L_x_166:
[----:B-1----:R1:W2:Y:S02]  /*9280*/  SYNCS.PHASECHK.TRANS64.TRYWAIT P0, [R0+URZ], R3 ;  /* 0x00000003000075a7 */ /* 0x0022a400080011ff */
[----:B--2---:R-:W-:Y:S05]  /*9290*/  @!P0 NANOSLEEP.SYNCS 0x989680 ;  /* 0x009896800000895d */ /* 0x004fea0003900000 */
[----:B------:R-:W2:Y:S02]  /*92a0*/  @!P0 SYNCS.PHASECHK.TRANS64 P0, [R0+URZ], R3 ;  /* 0x00000003000085a7 */ /* 0x000ea400080010ff */
[----:B--2---:R-:W-:Y:S05]  /*92b0*/  @!P0 BRA `(.L_x_166) ;  /* 0xfffffffc00f08947 */ /* 0x004fea000383ffff */
[----:B------:R-:W-:Y:S05]  /*92c0*/  BRA `(.L_x_167) ;  /* 0xffffff9c00547947 */ /* 0x000fea000383ffff */
.L_x_53:
[----:B------:R-:W-:-:S07]  /*92d0*/  MOV R0, UR5 ;  /* 0x0000000500007c02 */ /* 0x000fce0008000f00 */
.L_x_168:
[----:B-1----:R1:W2:Y:S02]  /*92e0*/  SYNCS.PHASECHK.TRANS64.TRYWAIT P0, [R0+URZ], R3 ;  /* 0x00000003000075a7 */ /* 0x0022a400080011ff */
[----:B--2---:R-:W-:Y:S05]  /*92f0*/  @!P0 NANOSLEEP.SYNCS 0x989680 ;  /* 0x009896800000895d */ /* 0x004fea0003900000 */
[----:B------:R-:W2:Y:S02]  /*9300*/  @!P0 SYNCS.PHASECHK.TRANS64 P0, [R0+URZ], R3 ;  /* 0x00000003000085a7 */ /* 0x000ea400080010ff */
[----:B--2---:R-:W-:Y:S05]  /*9310*/  @!P0 BRA `(.L_x_168) ;  /* 0xfffffffc00f08947 */ /* 0x004fea000383ffff */
[----:B------:R-:W-:Y:S05]  /*9320*/  BRA `(.L_x_169) ;  /* 0xffffff9c00607947 */ /* 0x000fea000383ffff */
.L_x_54:
[----:B------:R-:W-:-:S07]  /*9330*/  MOV R0, UR5 ;  /* 0x0000000500007c02 */ /* 0x000fce0008000f00 */
.L_x_170:
[----:B-1----:R1:W2:Y:S02]  /*9340*/  SYNCS.PHASECHK.TRANS64.TRYWAIT P0, [R0+URZ], R3 ;  /* 0x00000003000075a7 */ /* 0x0022a400080011ff */
[----:B--2---:R-:W-:Y:S05]  /*9350*/  @!P0 NANOSLEEP.SYNCS 0x989680 ;  /* 0x009896800000895d */ /* 0x004fea0003900000 */
[----:B------:R-:W2:Y:S02]  /*9360*/  @!P0 SYNCS.PHASECHK.TRANS64 P0, [R0+URZ], R3 ;  /* 0x00000003000085a7 */ /* 0x000ea400080010ff */
[----:B--2---:R-:W-:Y:S05]  /*9370*/  @!P0 BRA `(.L_x_170) ;  /* 0xfffffffc00f08947 */ /* 0x004fea000383ffff */
[----:B------:R-:W-:Y:S05]  /*9380*/  BRA `(.L_x_171) ;  /* 0xffffff9c006c7947 */ /* 0x000fea000383ffff */
.L_x_55:
[----:B------:R-:W-:-:S07]  /*9390*/  MOV R0, UR5 ;  /* 0x0000000500007c02 */ /* 0x000fce0008000f00 */
.L_x_172:
[----:B-1----:R1:W2:Y:S02]  /*93a0*/  SYNCS.PHASECHK.TRANS64.TRYWAIT P0, [R0+URZ], R3 ;  /* 0x00000003000075a7 */ /* 0x0022a400080011ff */
[----:B--2---:R-:W-:Y:S05]  /*93b0*/  @!P0 NANOSLEEP.SYNCS 0x989680 ;  /* 0x009896800000895d */ /* 0x004fea0003900000 */
[----:B------:R-:W2:Y:S02]  /*93c0*/  @!P0 SYNCS.PHASECHK.TRANS64 P0, [R0+URZ], R3 ;  /* 0x00000003000085a7 */ /* 0x000ea400080010ff */
[----:B--2---:R-:W-:Y:S05]  /*93d0*/  @!P0 BRA `(.L_x_172) ;  /* 0xfffffffc00f08947 */ /* 0x004fea000383ffff */
[----:B------:R-:W-:Y:S05]  /*93e0*/  BRA `(.L_x_173) ;  /* 0xffffff9c00787947 */ /* 0x000fea000383ffff */
.L_x_56:
[----:B------:R-:W-:-:S07]  /*93f0*/  MOV R0, UR5 ;  /* 0x0000000500007c02 */ /* 0x000fce0008000f00 */
.L_x_174:
[----:B-1----:R1:W2:Y:S02]  /*9400*/  SYNCS.PHASECHK.TRANS64.TRYWAIT P0, [R0+URZ], R3 ;  /* 0x00000003000075a7 */ /* 0x0022a400080011ff */
[----:B--2---:R-:W-:Y:S05]  /*9410*/  @!P0 NANOSLEEP.SYNCS 0x989680 ;  /* 0x009896800000895d */ /* 0x004fea0003900000 */
[----:B------:R-:W2:Y:S02]  /*9420*/  @!P0 SYNCS.PHASECHK.TRANS64 P0, [R0+URZ], R3 ;  /* 0x00000003000085a7 */ /* 0x000ea400080010ff */
[----:B--2---:R-:W-:Y:S05]  /*9430*/  @!P0 BRA `(.L_x_174) ;  /* 0xfffffffc00f08947 */ /* 0x004fea000383ffff */
[----:B------:R-:W-:Y:S05]  /*9440*/  BRA `(.L_x_175) ;  /* 0xffffff9c00847947 */ /* 0x000fea000383ffff */
.L_x_57:
[----:B------:R-:W-:-:S07]  /*9450*/  MOV R0, UR5 ;  /* 0x0000000500007c02 */ /* 0x000fce0008000f00 */
.L_x_176:
[----:B-1----:R1:W2:Y:S02]  /*9460*/  SYNCS.PHASECHK.TRANS64.TRYWAIT P0, [R0+URZ], R3 ;  /* 0x00000003000075a7 */ /* 0x0022a400080011ff */
[----:B--2---:R-:W-:Y:S05]  /*9470*/  @!P0 NANOSLEEP.SYNCS 0x989680 ;  /* 0x009896800000895d */ /* 0x004fea0003900000 */
[----:B------:R-:W2:Y:S02]  /*9480*/  @!P0 SYNCS.PHASECHK.TRANS64 P0, [R0+URZ], R3 ;  /* 0x00000003000085a7 */ /* 0x000ea400080010ff */
[----:B--2---:R-:W-:Y:S05]  /*9490*/  @!P0 BRA `(.L_x_176) ;  /* 0xfffffffc00f08947 */ /* 0x004fea000383ffff */
[----:B------:R-:W-:Y:S05]  /*94a0*/  BRA `(.L_x_177) ;  /* 0xffffff9c00907947 */ /* 0x000fea000383ffff */
.L_x_58:
[----:B------:R-:W-:-:S07]  /*94b0*/  MOV R0, UR5 ;  /* 0x0000000500007c02 */ /* 0x000fce0008000f00 */
.L_x_178:
[----:B-1----:R1:W2:Y:S02]  /*94c0*/  SYNCS.PHASECHK.TRANS64.TRYWAIT P0, [R0+URZ], R3 ;  /* 0x00000003000075a7 */ /* 0x0022a400080011ff */
[----:B--2---:R-:W-:Y:S05]  /*94d0*/  @!P0 NANOSLEEP.SYNCS 0x989680 ;  /* 0x009896800000895d */ /* 0x004fea0003900000 */
[----:B------:R-:W2:Y:S02]  /*94e0*/  @!P0 SYNCS.PHASECHK.TRANS64 P0, [R0+URZ], R3 ;  /* 0x00000003000085a7 */ /* 0x000ea400080010ff */
[----:B--2---:R-:W-:Y:S05]  /*94f0*/  @!P0 BRA `(.L_x_178) ;  /* 0xfffffffc00f08947 */ /* 0x004fea000383ffff */
[----:B------:R-:W-:Y:S05]  /*9500*/  BRA `(.L_x_179) ;  /* 0xffffff9c009c7947 */ /* 0x000fea000383ffff */
.L_x_59:
[----:B------:R-:W-:-:S07]  /*9510*/  MOV R0, UR5 ;  /* 0x0000000500007c02 */ /* 0x000fce0008000f00 */
.L_x_180:
[----:B-1----:R1:W2:Y:S02]  /*9520*/  SYNCS.PHASECHK.TRANS64.TRYWAIT P0, [R0+URZ], R3 ;  /* 0x00000003000075a7 */ /* 0x0022a400080011ff */
[----:B--2---:R-:W-:Y:S05]  /*9530*/  @!P0 NANOSLEEP.SYNCS 0x989680 ;  /* 0x009896800000895d */ /* 0x004fea0003900000 */
[----:B------:R-:W2:Y:S02]  /*9540*/  @!P0 SYNCS.PHASECHK.TRANS64 P0, [R0+URZ], R3 ;  /* 0x00000003000085a7 */ /* 0x000ea400080010ff */
[----:B--2---:R-:W-:Y:S05]  /*9550*/  @!P0 BRA `(.L_x_180) ;  /* 0xfffffffc00f08947 */ /* 0x004fea000383ffff */
[----:B------:R-:W-:Y:S05]  /*9560*/  BRA `(.L_x_181) ;  /* 0xffffff9c00a87947 */ /* 0x000fea000383ffff */
.L_x_60:
[----:B------:R-:W-:-:S07]  /*9570*/  MOV R0, UR5 ;  /* 0x0000000500007c02 */ /* 0x000fce0008000f00 */
.L_x_182:
[----:B-1----:R1:W2:Y:S02]  /*9580*/  SYNCS.PHASECHK.TRANS64.TRYWAIT P0, [R0+URZ], R3 ;  /* 0x00000003000075a7 */ /* 0x0022a400080011ff */
[----:B--2---:R-:W-:Y:S05]  /*9590*/  @!P0 NANOSLEEP.SYNCS 0x989680 ;  /* 0x009896800000895d */ /* 0x004fea0003900000 */
[----:B------:R-:W2:Y:S02]  /*95a0*/  @!P0 SYNCS.PHASECHK.TRANS64 P0, [R0+URZ], R3 ;  /* 0x00000003000085a7 */ /* 0x000ea400080010ff */
[----:B--2---:R-:W-:Y:S05]  /*95b0*/  @!P0 BRA `(.L_x_182) ;  /* 0xfffffffc00f08947 */ /* 0x004fea000383ffff */
[----:B------:R-:W-:Y:S05]  /*95c0*/  BRA `(.L_x_183) ;  /* 0xffffff9c00b47947 */ /* 0x000fea000383ffff */
.L_x_61:
[----:B------:R-:W-:-:S07]  /*95d0*/  MOV R0, UR5 ;  /* 0x0000000500007c02 */ /* 0x000fce0008000f00 */
.L_x_184:
[----:B-1----:R1:W2:Y:S02]  /*95e0*/  SYNCS.PHASECHK.TRANS64.TRYWAIT P0, [R0+URZ], R3 ;  /* 0x00000003000075a7 */ /* 0x0022a400080011ff */
[----:B--2---:R-:W-:Y:S05]  /*95f0*/  @!P0 NANOSLEEP.SYNCS 0x989680 ;  /* 0x009896800000895d */ /* 0x004fea0003900000 */
[----:B------:R-:W2:Y:S02]  /*9600*/  @!P0 SYNCS.PHASECHK.TRANS64 P0, [R0+URZ], R3 ;  /* 0x00000003000085a7 */ /* 0x000ea400080010ff */
[----:B--2---:R-:W-:Y:S05]  /*9610*/  @!P0 BRA `(.L_x_184) ;  /* 0xfffffffc00f08947 */ /* 0x004fea000383ffff */
[----:B------:R-:W-:Y:S05]  /*9620*/  BRA `(.L_x_185) ;  /* 0xffffff9c00c07947 */ /* 0x000fea000383ffff */
.L_x_62:
[----:B------:R-:W-:-:S07]  /*9630*/  MOV R0, UR5 ;  /* 0x0000000500007c02 */ /* 0x000fce0008000f00 */
.L_x_186:
[----:B-1----:R1:W2:Y:S02]  /*9640*/  SYNCS.PHASECHK.TRANS64.TRYWAIT P0, [R0+URZ], R3 ;  /* 0x00000003000075a7 */ /* 0x0022a400080011ff */
[----:B--2---:R-:W-:Y:S05]  /*9650*/  @!P0 NANOSLEEP.SYNCS 0x989680 ;  /* 0x009896800000895d */ /* 0x004fea0003900000 */
[----:B------:R-:W2:Y:S02]  /*9660*/  @!P0 SYNCS.PHASECHK.TRANS64 P0, [R0+URZ], R3 ;  /* 0x00000003000085a7 */ /* 0x000ea400080010ff */
[----:B--2---:R-:W-:Y:S05]  /*9670*/  @!P0 BRA `(.L_x_186) ;  /* 0xfffffffc00f08947 */ /* 0x004fea000383ffff */
[----:B------:R-:W-:Y:S05]  /*9680*/  BRA `(.L_x_187) ;  /* 0xffffff9c00cc7947 */ /* 0x000fea000383ffff */
.L_x_63:
[----:B------:R-:W-:-:S07]  /*9690*/  MOV R0, UR5 ;  /* 0x0000000500007c02 */ /* 0x000fce0008000f00 */
.L_x_188:
[----:B-1----:R1:W2:Y:S02]  /*96a0*/  SYNCS.PHASECHK.TRANS64.TRYWAIT P0, [R0+URZ], R3 ;  /* 0x00000003000075a7 */ /* 0x0022a400080011ff */
[----:B--2---:R-:W-:Y:S05]  /*96b0*/  @!P0 NANOSLEEP.SYNCS 0x989680 ;  /* 0x009896800000895d */ /* 0x004fea0003900000 */
[----:B------:R-:W2:Y:S02]  /*96c0*/  @!P0 SYNCS.PHASECHK.TRANS64 P0, [R0+URZ], R3 ;  /* 0x00000003000085a7 */ /* 0x000ea400080010ff */
[----:B--2---:R-:W-:Y:S05]  /*96d0*/  @!P0 BRA `(.L_x_188) ;  /* 0xfffffffc00f08947 */ /* 0x004fea000383ffff */
[----:B------:R-:W-:Y:S05]  /*96e0*/  BRA `(.L_x_189) ;  /* 0xffffff9c00d87947 */ /* 0x000fea000383ffff */
.L_x_64:
[----:B------:R-:W-:-:S07]  /*96f0*/  MOV R0, UR5 ;  /* 0x0000000500007c02 */ /* 0x000fce0008000f00 */
.L_x_190:
[----:B-1----:R1:W2:Y:S02]  /*9700*/  SYNCS.PHASECHK.TRANS64.TRYWAIT P0, [R0+URZ], R3 ;  /* 0x00000003000075a7 */ /* 0x0022a400080011ff */
[----:B--2---:R-:W-:Y:S05]  /*9710*/  @!P0 NANOSLEEP.SYNCS 0x989680 ;  /* 0x009896800000895d */ /* 0x004fea0003900000 */
[----:B------:R-:W2:Y:S02]  /*9720*/  @!P0 SYNCS.PHASECHK.TRANS64 P0, [R0+URZ], R3 ;  /* 0x00000003000085a7 */ /* 0x000ea400080010ff */
[----:B--2---:R-:W-:Y:S05]  /*9730*/  @!P0 BRA `(.L_x_190) ;  /* 0xfffffffc00f08947 */ /* 0x004fea000383ffff */
[----:B------:R-:W-:Y:S05]  /*9740*/  BRA `(.L_x_191) ;  /* 0xffffff9c00e47947 */ /* 0x000fea000383ffff */
.L_x_65:
[----:B------:R-:W-:-:S07]  /*9750*/  MOV R0, UR5 ;  /* 0x0000000500007c02 */ /* 0x000fce0008000f00 */
.L_x_192:
[----:B-1----:R1:W2:Y:S02]  /*9760*/  SYNCS.PHASECHK.TRANS64.TRYWAIT P0, [R0+URZ], R3 ;  /* 0x00000003000075a7 */ /* 0x0022a400080011ff */
[----:B--2---:R-:W-:Y:S05]  /*9770*/  @!P0 NANOSLEEP.SYNCS 0x989680 ;  /* 0x009896800000895d */ /* 0x004fea0003900000 */
[----:B------:R-:W2:Y:S02]  /*9780*/  @!P0 SYNCS.PHASECHK.TRANS64 P0, [R0+URZ], R3 ;  /* 0x00000003000085a7 */ /* 0x000ea400080010ff */
[----:B--2---:R-:W-:Y:S05]  /*9790*/  @!P0 BRA `(.L_x_192) ;  /* 0xfffffffc00f08947 */ /* 0x004fea000383ffff */
[----:B------:R-:W-:Y:S05]  /*97a0*/  BRA `(.L_x_193) ;  /* 0xffffff9c00f07947 */ /* 0x000fea000383ffff */
.L_x_66:
[----:B------:R-:W-:-:S07]  /*97b0*/  MOV R0, UR5 ;  /* 0x0000000500007c02 */ /* 0x000fce0008000f00 */
.L_x_194:
[----:B-1----:R1:W2:Y:S02]  /*97c0*/  SYNCS.PHASECHK.TRANS64.TRYWAIT P0, [R0+URZ], R3 ;  /* 0x00000003000075a7 */ /* 0x0022a400080011ff */
[----:B--2---:R-:W-:Y:S05]  /*97d0*/  @!P0 NANOSLEEP.SYNCS 0x989680 ;  /* 0x009896800000895d */ /* 0x004fea0003900000 */
[----:B------:R-:W2:Y:S02]  /*97e0*/  @!P0 SYNCS.PHASECHK.TRANS64 P0, [R0+URZ], R3 ;  /* 0x00000003000085a7 */ /* 0x000ea400080010ff */
[----:B--2---:R-:W-:Y:S05]  /*97f0*/  @!P0 BRA `(.L_x_194) ;  /* 0xfffffffc00f08947 */ /* 0x004fea000383ffff */
[----:B------:R-:W-:Y:S05]  /*9800*/  BRA `(.L_x_195) ;  /* 0xffffff9c00fc7947 */ /* 0x000fea000383ffff */
.L_x_67:
[----:B------:R-:W-:-:S07]  /*9810*/  MOV R0, UR5 ;  /* 0x0000000500007c02 */ /* 0x000fce0008000f00 */
.L_x_196:
[----:B-1----:R1:W2:Y:S02]  /*9820*/  SYNCS.PHASECHK.TRANS64.TRYWAIT P0, [R0+URZ], R3 ;  /* 0x00000003000075a7 */ /* 0x0022a400080011ff */
[----:B--2---:R-:W-:Y:S05]  /*9830*/  @!P0 NANOSLEEP.SYNCS 0x989680 ;  /* 0x009896800000895d */ /* 0x004fea0003900000 */
[----:B------:R-:W2:Y:S02]  /*9840*/  @!P0 SYNCS.PHASECHK.TRANS64 P0, [R0+URZ], R3 ;  /* 0x00000003000085a7 */ /* 0x000ea400080010ff */
[----:B--2---:R-:W-:Y:S05]  /*9850*/  @!P0 BRA `(.L_x_196) ;  /* 0xfffffffc00f08947 */ /* 0x004fea000383ffff */
[----:B------:R-:W-:Y:S05]  /*9860*/  BRA `(.L_x_197) ;  /* 0xffffffa000087947 */ /* 0x000fea000383ffff */
.L_x_68:
[----:B------:R-:W-:-:S07]  /*9870*/  MOV R0, UR5 ;  /* 0x0000000500007c02 */ /* 0x000fce0008000f00 */
.L_x_198:
[----:B-1----:R1:W2:Y:S02]  /*9880*/  SYNCS.PHASECHK.TRANS64.TRYWAIT P0, [R0+URZ], R3 ;  /* 0x00000003000075a7 */ /* 0x0022a400080011ff */
[----:B--2---:R-:W-:Y:S05]  /*9890*/  @!P0 NANOSLEEP.SYNCS 0x989680 ;  /* 0x009896800000895d */ /* 0x004fea0003900000 */
[----:B------:R-:W2:Y:S02]  /*98a0*/  @!P0 SYNCS.PHASECHK.TRANS64 P0, [R0+URZ], R3 ;  /* 0x00000003000085a7 */ /* 0x000ea400080010ff */
[----:B--2---:R-:W-:Y:S05]  /*98b0*/  @!P0 BRA `(.L_x_198) ;  /* 0xfffffffc00f08947 */ /* 0x004fea000383ffff */
[----:B------:R-:W-:Y:S05]  /*98c0*/  BRA `(.L_x_199) ;  /* 0xffffffa000147947 */ /* 0x000fea000383ffff */
.L_x_71:
[----:B--2---:R2:W3:Y:S02]  /*98d0*/  SYNCS.PHASECHK.TRANS64.TRYWAIT P0, [R2+URZ+0x230], R5 ;  /* 0x00023005020075a7 */ /* 0x0044e400080011ff */
[----:B---3--:R-:W-:Y:S05]  /*98e0*/  @!P0 NANOSLEEP.SYNCS 0x989680 ;  /* 0x009896800000895d */ /* 0x008fea0003900000 */
[----:B------:R-:W3:Y:S02]  /*98f0*/  @!P0 SYNCS.PHASECHK.TRANS64 P0, [R2+URZ+0x230], R5 ;  /* 0x00023005020085a7 */ /* 0x000ee400080010ff */
[----:B---3--:R-:W-:Y:S05]  /*9900*/  @!P0 BRA `(.L_x_71) ;  /* 0xfffffffc00f08947 */ /* 0x008fea000383ffff */
[----:B------:R-:W-:Y:S05]  /*9910*/  BRA `(.L_x_200) ;  /* 0xffffffa000707947 */ /* 0x000fea000383ffff */
.L_x_72:
[----:B------:R-:W-:-:S07]  /*9920*/  MOV R2, UR4 ;  /* 0x0000000400027c02 */ /* 0x000fce0008000f00 */
.L_x_201:
[----:B--2---:R2:W3:Y:S02]  /*9930*/  SYNCS.PHASECHK.TRANS64.TRYWAIT P0, [R2+URZ+0x1e0], R5 ;  /* 0x0001e005020075a7 */ /* 0x0044e400080011ff */
[----:B---3--:R-:W-:Y:S05]  /*9940*/  @!P0 NANOSLEEP.SYNCS 0x989680 ;  /* 0x009896800000895d */ /* 0x008fea0003900000 */
[----:B------:R-:W3:Y:S02]  /*9950*/  @!P0 SYNCS.PHASECHK.TRANS64 P0, [R2+URZ+0x1e0], R5 ;  /* 0x0001e005020085a7 */ /* 0x000ee400080010ff */
[----:B---3--:R-:W-:Y:S05]  /*9960*/  @!P0 BRA `(.L_x_201) ;  /* 0xfffffffc00f08947 */ /* 0x008fea000383ffff */
[----:B------:R-:W-:Y:S05]  /*9970*/  BRA `(.L_x_202) ;  /* 0xffffffa000807947 */ /* 0x000fea000383ffff */
.L_x_73:
[----:B--2---:R2:W3:Y:S02]  /*9980*/  SYNCS.PHASECHK.TRANS64.TRYWAIT P1, [R2+URZ+0x1d0], R5 ;  /* 0x0001d005020075a7 */ /* 0x0044e400080211ff */
[----:B---3--:R-:W-:Y:S05]  /*9990*/  @!P1 NANOSLEEP.SYNCS 0x989680 ;  /* 0x009896800000995d */ /* 0x008fea0003900000 */
[----:B------:R-:W3:Y:S02]  /*99a0*/  @!P1 SYNCS.PHASECHK.TRANS64 P1, [R2+URZ+0x1d0], R5 ;  /* 0x0001d005020095a7 */ /* 0x000ee400080210ff */
[----:B---3--:R-:W-:Y:S05]  /*99b0*/  @!P1 BRA `(.L_x_73) ;  /* 0xfffffffc00f09947 */ /* 0x008fea000383ffff */
[----:B------:R-:W-:Y:S05]  /*99c0*/  BRA `(.L_x_203) ;  /* 0xffffffa000b07947 */ /* 0x000fea000383ffff */
.L_x_76:
[----:B------:R-:W-:-:S07]  /*99d0*/  MOV R0, UR4 ;  /* 0x0000000400007c02 */ /* 0x000fce0008000f00 */
.L_x_204:
[----:B--2---:R2:W3:Y:S02]  /*99e0*/  SYNCS.PHASECHK.TRANS64.TRYWAIT P0, [R0+URZ+0x1e0], R3 ;  /* 0x0001e003000075a7 */ /* 0x0044e400080011ff */
[----:B---3--:R-:W-:Y:S05]  /*99f0*/  @!P0 NANOSLEEP.SYNCS 0x989680 ;  /* 0x009896800000895d */ /* 0x008fea0003900000 */
[----:B------:R-:W3:Y:S02]  /*9a00*/  @!P0 SYNCS.PHASECHK.TRANS64 P0, [R0+URZ+0x1e0], R3 ;  /* 0x0001e003000085a7 */ /* 0x000ee400080010ff */
[----:B---3--:R-:W-:Y:S05]  /*9a10*/  @!P0 BRA `(.L_x_204) ;  /* 0xfffffffc00f08947 */ /* 0x008fea000383ffff */
[----:B------:R-:W-:Y:S05]  /*9a20*/  BRA `(.L_x_75) ;  /* 0xffffffa400047947 */ /* 0x000fea000383ffff */
.L_x_85:
[----:B--2---:R-:W-:-:S04]  /*9a30*/  MOV R0, UR5 ;  /* 0x0000000500007c02 */ /* 0x004fc80008000f00 */
[----:B------:R2:W3:Y:S03]  /*9a40*/  SYNCS.PHASECHK.TRANS64.TRYWAIT P0, [R0+URZ+0x8], R7 ;  /* 0x00000807000075a7 */ /* 0x0004e600080011ff */
[----:B---3--:R-:W-:Y:S05]  /*9a50*/  @!P0 NANOSLEEP.SYNCS 0x989680 ;  /* 0x009896800000895d */ /* 0x008fea0003900000 */
[----:B------:R-:W3:Y:S02]  /*9a60*/  @!P0 SYNCS.PHASECHK.TRANS64 P0, [R0+URZ+0x8], R7 ;  /* 0x00000807000085a7 */ /* 0x000ee400080010ff */
[----:B---3--:R-:W-:Y:S05]  /*9a70*/  @!P0 BRA `(.L_x_85) ;  /* 0xfffffffc00ec8947 */ /* 0x008fea000383ffff */
[----:B------:R-:W-:Y:S05]  /*9a80*/  BRA `(.L_x_84) ;  /* 0xffffffa400b87947 */ /* 0x000fea000383ffff */
.L_x_87:
[----:B------:R-:W-:Y:S01]  /*9a90*/  BSSY B0, `(.L_x_205) ;  /* 0x0000006000007945 */ /* 0x000fe20003800000 */
[----:B------:R-:W-:-:S07]  /*9aa0*/  MOV R15, 0xffffffff ;  /* 0xffffffff000f7802 */ /* 0x000fce0000000f00 */
[----:B-12--5:R-:W-:Y:S05]  /*9ab0*/  WARPSYNC.COLLECTIVE R15, `(.L_x_206) ;  /* 0x000000000f0c7348 */ /* 0x026fea0003c00000 */
[----:B------:R-:W-:Y:S02]  /*9ac0*/  ELECT P6, UR79, PT ;  /* 0x00000000004f782f */ /* 0x000fe400038c0000 */
[----:B------:R-:W-:Y:S01]  /*9ad0*/  MOV R14, UR79 ;  /* 0x0000004f000e7c02 */ /* 0x000fe20008000f00 */
[----:B-12--5:R-:W-:Y:S10]  /*9ae0*/  ENDCOLLECTIVE ;  /* 0x000000000000791b */ /* 0x026ff40003800000 */
.L_x_206:
[----:B------:R-:W-:Y:S05]  /*9af0*/  BSYNC B0 ;  /* 0x0000000000007941 */ /* 0x000fea0003800000 */
.L_x_205:
[----:B------:R-:W-:Y:S05]  /*9b00*/  BRA `(.L_x_207) ;  /* 0xffffffa400e87947 */ /* 0x000fea000383ffff */
.L_x_89:
[----:B--2---:R-:W-:-:S04]  /*9b10*/  MOV R0, UR5 ;  /* 0x0000000500007c02 */ /* 0x004fc80008000f00 */
[----:B------:R2:W3:Y:S03]  /*9b20*/  SYNCS.PHASECHK.TRANS64.TRYWAIT P0, [R0+URZ+0x8], R5 ;  /* 0x00000805000075a7 */ /* 0x0004e600080011ff */
[----:B---3--:R-:W-:Y:S05]  /*9b30*/  @!P0 NANOSLEEP.SYNCS 0x989680 ;  /* 0x009896800000895d */ /* 0x008fea0003900000 */
[----:B------:R-:W3:Y:S02]  /*9b40*/  @!P0 SYNCS.PHASECHK.TRANS64 P0, [R0+URZ+0x8], R5 ;  /* 0x00000805000085a7 */ /* 0x000ee400080010ff */
[----:B---3--:R-:W-:Y:S05]  /*9b50*/  @!P0 BRA `(.L_x_89) ;  /* 0xfffffffc00ec8947 */ /* 0x008fea000383ffff */
[----:B------:R-:W-:Y:S05]  /*9b60*/  BRA `(.L_x_88) ;  /* 0xffffffa400ec7947 */ /* 0x000fea000383ffff */
.L_x_90:
[----:B-1----:R1:W2:Y:S02]  /*9b70*/  SYNCS.PHASECHK.TRANS64.TRYWAIT P0, [R0+URZ+0x1d0], R5 ;  /* 0x0001d005000075a7 */ /* 0x0022a400080011ff */
[----:B--2---:R-:W-:Y:S05]  /*9b80*/  @!P0 NANOSLEEP.SYNCS 0x989680 ;  /* 0x009896800000895d */ /* 0x004fea0003900000 */
[----:B------:R-:W2:Y:S02]  /*9b90*/  @!P0 SYNCS.PHASECHK.TRANS64 P0, [R0+URZ+0x1d0], R5 ;  /* 0x0001d005000085a7 */ /* 0x000ea400080010ff */
[----:B--2---:R-:W-:Y:S05]  /*9ba0*/  @!P0 BRA `(.L_x_90) ;  /* 0xfffffffc00f08947 */ /* 0x004fea000383ffff */
[----:B------:R-:W-:Y:S05]  /*9bb0*/  BRA `(.L_x_208) ;  /* 0xffffffa800c87947 */ /* 0x000fea000383ffff */
.L_x_92:
[----:B------:R-:W-:-:S07]  /*9bc0*/  MOV R0, UR23 ;  /* 0x0000001700007c02 */ /* 0x000fce0008000f00 */
.L_x_209:
[----:B-1----:R1:W2:Y:S02]  /*9bd0*/  SYNCS.PHASECHK.TRANS64.TRYWAIT P0, [R0+URZ+0x210], R5 ;  /* 0x00021005000075a7 */ /* 0x0022a400080011ff */
[----:B--2---:R-:W-:Y:S05]  /*9be0*/  @!P0 NANOSLEEP.SYNCS 0x989680 ;  /* 0x009896800000895d */ /* 0x004fea0003900000 */
[----:B------:R-:W2:Y:S02]  /*9bf0*/  @!P0 SYNCS.PHASECHK.TRANS64 P0, [R0+URZ+0x210], R5 ;  /* 0x00021005000085a7 */ /* 0x000ea400080010ff */
[----:B--2---:R-:W-:Y:S05]  /*9c00*/  @!P0 BRA `(.L_x_209) ;  /* 0xfffffffc00f08947 */ /* 0x004fea000383ffff */
[----:B------:R-:W-:Y:S05]  /*9c10*/  BRA `(.L_x_210) ;  /* 0xffffffac00147947 */ /* 0x000fea000383ffff */
.L_x_95:
[----:B------:R-:W-:Y:S07]  /*9c20*/  MOV R0, UR5 ;  /* 0x0000000500007c02 */ /* 0x000fee0008000f00 */
.L_x_211:
[----:B-1----:R1:W2:Y:S02]  /*9c30*/  SYNCS.PHASECHK.TRANS64.TRYWAIT P0, [R0+URZ], R5 ;  /* 0x00000005000075a7 */ /* 0x0022a400080011ff */
[----:B--2---:R-:W-:Y:S05]  /*9c40*/  @!P0 NANOSLEEP.SYNCS 0x989680 ;  /* 0x009896800000895d */ /* 0x004fea0003900000 */
[----:B------:R-:W2:Y:S02]  /*9c50*/  @!P0 SYNCS.PHASECHK.TRANS64 P0, [R0+URZ], R5 ;  /* 0x00000005000085a7 */ /* 0x000ea400080010ff */
[----:B--2---:R-:W-:Y:S05]  /*9c60*/  @!P0 BRA `(.L_x_211) ;  /* 0xfffffffc00f08947 */ /* 0x004fea000383ffff */
[----:B------:R-:W-:Y:S05]  /*9c70*/  BRA `(.L_x_94) ;  /* 0xffffffac00287947 */ /* 0x000fea000383ffff */
.L_x_99:
[----:B-1----:R-:W-:-:S07]  /*9c80*/  MOV R0, UR4 ;  /* 0x0000000400007c02 */ /* 0x002fce0008000f00 */
.L_x_212:
[----:B-1----:R1:W2:Y:S02]  /*9c90*/  SYNCS.PHASECHK.TRANS64.TRYWAIT P0, [R0+URZ], R3 ;  /* 0x00000003000075a7 */ /* 0x0022a400080011ff */
[----:B--2---:R-:W-:Y:S05]  /*9ca0*/  @!P0 NANOSLEEP.SYNCS 0x989680 ;  /* 0x009896800000895d */ /* 0x004fea0003900000 */
[----:B------:R-:W2:Y:S02]  /*9cb0*/  @!P0 SYNCS.PHASECHK.TRANS64 P0, [R0+URZ], R3 ;  /* 0x00000003000085a7 */ /* 0x000ea400080010ff */
[----:B--2---:R-:W-:Y:S05]  /*9cc0*/  @!P0 BRA `(.L_x_212) ;  /* 0xfffffffc00f08947 */ /* 0x004fea000383ffff */
[----:B------:R-:W-:Y:S05]  /*9cd0*/  BRA `(.L_x_213) ;  /* 0xffffffac00f47947 */ /* 0x000fea000383ffff */
.L_x_100:
[----:B------:R-:W-:-:S07]  /*9ce0*/  MOV R0, UR5 ;  /* 0x0000000500007c02 */ /* 0x000fce0008000f00 */
.L_x_214:
[----:B-1----:R1:W2:Y:S02]  /*9cf0*/  SYNCS.PHASECHK.TRANS64.TRYWAIT P0, [R0+URZ], R3 ;  /* 0x00000003000075a7 */ /* 0x0022a400080011ff */
[----:B--2---:R-:W-:Y:S05]  /*9d00*/  @!P0 NANOSLEEP.SYNCS 0x989680 ;  /* 0x009896800000895d */ /* 0x004fea0003900000 */
[----:B------:R-:W2:Y:S02]  /*9d10*/  @!P0 SYNCS.PHASECHK.TRANS64 P0, [R0+URZ], R3 ;  /* 0x00000003000085a7 */ /* 0x000ea400080010ff */
[----:B--2---:R-:W-:Y:S05]  /*9d20*/  @!P0 BRA `(.L_x_214) ;  /* 0xfffffffc00f08947 */ /* 0x004fea000383ffff */
[----:B------:R-:W-:Y:S05]  /*9d30*/  BRA `(.L_x_215) ;  /* 0xffffffb000007947 */ /* 0x000fea000383ffff */
.L_x_101:
[----:B------:R-:W-:-:S07]  /*9d40*/  MOV R0, UR5 ;  /* 0x0000000500007c02 */ /* 0x000fce0008000f00 */
.L_x_216:
[----:B-1----:R1:W2:Y:S02]  /*9d50*/  SYNCS.PHASECHK.TRANS64.TRYWAIT P0, [R0+URZ], R3 ;  /* 0x00000003000075a7 */ /* 0x0022a400080011ff */
[----:B--2---:R-:W-:Y:S05]  /*9d60*/  @!P0 NANOSLEEP.SYNCS 0x989680 ;  /* 0x009896800000895d */ /* 0x004fea0003900000 */
[----:B------:R-:W2:Y:S02]  /*9d70*/  @!P0 SYNCS.PHASECHK.TRANS64 P0, [R0+URZ], R3 ;  /* 0x00000003000085a7 */ /* 0x000ea400080010ff */
[----:B--2---:R-:W-:Y:S05]  /*9d80*/  @!P0 BRA `(.L_x_216) ;  /* 0xfffffffc00f08947 */ /* 0x004fea000383ffff */
[----:B------:R-:W-:Y:S05]  /*9d90*/  BRA `(.L_x_217) ;  /* 0xffffffb0000c7947 */ /* 0x000fea000383ffff */
.L_x_104:
[----:B------:R-:W-:-:S07]  /*9da0*/  MOV R0, UR17 ;  /* 0x0000001100007c02 */ /* 0x000fce0008000f00 */
.L_x_218:
[----:B-1----:R1:W2:Y:S02]  /*9db0*/  SYNCS.PHASECHK.TRANS64.TRYWAIT P1, [R0+URZ+0x250], R3 ;  /* 0x00025003000075a7 */ /* 0x0022a400080211ff */
[----:B--2---:R-:W-:Y:S05]  /*9dc0*/  @!P1 NANOSLEEP.SYNCS 0x989680 ;  /* 0x009896800000995d */ /* 0x004fea0003900000 */
[----:B------:R-:W2:Y:S02]  /*9dd0*/  @!P1 SYNCS.PHASECHK.TRANS64 P1, [R0+URZ+0x250], R3 ;  /* 0x00025003000095a7 */ /* 0x000ea400080210ff */
[----:B--2---:R-:W-:Y:S05]  /*9de0*/  @!P1 BRA `(.L_x_218) ;  /* 0xfffffffc00f09947 */ /* 0x004fea000383ffff */
[----:B------:R-:W-:Y:S05]  /*9df0*/  BRA `(.L_x_219) ;  /* 0xffffffb000587947 */ /* 0x000fea000383ffff */
.L_x_109:
[----:B--2---:R2:W3:Y:S02]  /*9e00*/  SYNCS.PHASECHK.TRANS64.TRYWAIT P0, [R8+URZ+0x1d0], R5 ;  /* 0x0001d005080075a7 */ /* 0x0044e400080011ff */
[----:B---3--:R-:W-:Y:S05]  /*9e10*/  @!P0 NANOSLEEP.SYNCS 0x989680 ;  /* 0x009896800000895d */ /* 0x008fea0003900000 */
[----:B------:R-:W3:Y:S02]  /*9e20*/  @!P0 SYNCS.PHASECHK.TRANS64 P0, [R8+URZ+0x1d0], R5 ;  /* 0x0001d005080085a7 */ /* 0x000ee400080010ff */
[----:B---3--:R-:W-:Y:S05]  /*9e30*/  @!P0 BRA `(.L_x_109) ;  /* 0xfffffffc00f08947 */ /* 0x008fea000383ffff */
[----:B------:R-:W-:Y:S05]  /*9e40*/  BRA `(.L_x_220) ;  /* 0xffffffb400887947 */ /* 0x000fea000383ffff */
.L_x_112:
[----:B------:R-:W-:Y:S07]  /*9e50*/  MOV R0, UR21 ;  /* 0x0000001500007c02 */ /* 0x000fee0008000f00 */
.L_x_221:
[----:B--2---:R2:W3:Y:S02]  /*9e60*/  SYNCS.PHASECHK.TRANS64.TRYWAIT P1, [R0+URZ+0x1c8], R5 ;  /* 0x0001c805000075a7 */ /* 0x0044e400080211ff */
[----:B---3--:R-:W-:Y:S05]  /*9e70*/  @!P1 NANOSLEEP.SYNCS 0x989680 ;  /* 0x009896800000995d */ /* 0x008fea0003900000 */
[----:B------:R-:W3:Y:S02]  /*9e80*/  @!P1 SYNCS.PHASECHK.TRANS64 P1, [R0+URZ+0x1c8], R5 ;  /* 0x0001c805000095a7 */ /* 0x000ee400080210ff */
[----:B---3--:R-:W-:Y:S05]  /*9e90*/  @!P1 BRA `(.L_x_221) ;  /* 0xfffffffc00f09947 */ /* 0x008fea000383ffff */
[----:B------:R-:W-:Y:S05]  /*9ea0*/  BRA `(.L_x_111) ;  /* 0xffffffbc00047947 */ /* 0x000fea000383ffff */
.L_x_115:
[----:B--2---:R-:W-:Y:S07]  /*9eb0*/  MOV R5, UR21 ;  /* 0x0000001500057c02 */ /* 0x004fee0008000f00 */
.L_x_222:
[----:B--2---:R2:W3:Y:S02]  /*9ec0*/  SYNCS.PHASECHK.TRANS64.TRYWAIT P0, [R5+URZ+0x1b0], R4 ;  /* 0x0001b004050075a7 */ /* 0x0044e400080011ff */
[----:B---3--:R-:W-:Y:S05]  /*9ed0*/  @!P0 NANOSLEEP.SYNCS 0x989680 ;  /* 0x009896800000895d */ /* 0x008fea0003900000 */
[----:B------:R-:W3:Y:S02]  /*9ee0*/  @!P0 SYNCS.PHASECHK.TRANS64 P0, [R5+URZ+0x1b0], R4 ;  /* 0x0001b004050085a7 */ /* 0x000ee400080010ff */
[----:B---3--:R-:W-:Y:S05]  /*9ef0*/  @!P0 BRA `(.L_x_222) ;  /* 0xfffffffc00f08947 */ /* 0x008fea000383ffff */
[----:B------:R-:W-:Y:S05]  /*9f00*/  BRA `(.L_x_223) ;  /* 0xffffffbc005c7947 */ /* 0x000fea000383ffff */
.L_x_116:
[----:B------:R-:W-:Y:S07]  /*9f10*/  MOV R5, UR21 ;  /* 0x0000001500057c02 */ /* 0x000fee0008000f00 */
.L_x_224:
[----:B--2---:R2:W3:Y:S02]  /*9f20*/  SYNCS.PHASECHK.TRANS64.TRYWAIT P0, [R5+URZ+0x1b8], R4 ;  /* 0x0001b804050075a7 */ /* 0x0044e400080011ff */
[----:B---3--:R-:W-:Y:S05]  /*9f30*/  @!P0 NANOSLEEP.SYNCS 0x989680 ;  /* 0x009896800000895d */ /* 0x008fea0003900000 */
[----:B------:R-:W3:Y:S02]  /*9f40*/  @!P0 SYNCS.PHASECHK.TRANS64 P0, [R5+URZ+0x1b8], R4 ;  /* 0x0001b804050085a7 */ /* 0x000ee400080010ff */
[----:B---3--:R-:W-:Y:S05]  /*9f50*/  @!P0 BRA `(.L_x_224) ;  /* 0xfffffffc00f08947 */ /* 0x008fea000383ffff */
[----:B------:R-:W-:Y:S05]  /*9f60*/  BRA `(.L_x_225) ;  /* 0xffffffbc00bc7947 */ /* 0x000fea000383ffff */
.L_x_118:
[----:B------:R-:W-:-:S07]  /*9f70*/  MOV R0, UR21 ;  /* 0x0000001500007c02 */ /* 0x000fce0008000f00 */
.L_x_226:
[----:B--2---:R2:W3:Y:S02]  /*9f80*/  SYNCS.PHASECHK.TRANS64.TRYWAIT P0, [R0+URZ+0x1b0], R3 ;  /* 0x0001b003000075a7 */ /* 0x0044e400080011ff */
[----:B---3--:R-:W-:Y:S05]  /*9f90*/  @!P0 NANOSLEEP.SYNCS 0x989680 ;  /* 0x009896800000895d */ /* 0x008fea0003900000 */
[----:B------:R-:W3:Y:S02]  /*9fa0*/  @!P0 SYNCS.PHASECHK.TRANS64 P0, [R0+URZ+0x1b0], R3 ;  /* 0x0001b003000085a7 */ /* 0x000ee400080010ff */
[----:B---3--:R-:W-:Y:S05]  /*9fb0*/  @!P0 BRA `(.L_x_226) ;  /* 0xfffffffc00f08947 */ /* 0x008fea000383ffff */
[----:B------:R-:W-:Y:S05]  /*9fc0*/  BRA `(.L_x_227) ;  /* 0xffffffc000487947 */ /* 0x000fea000383ffff */
.L_x_120:
[----:B-1----:R1:W2:Y:S02]  /*9fd0*/  SYNCS.PHASECHK.TRANS64.TRYWAIT P0, [R3+URZ+0x1d0], R0 ;  /* 0x0001d000030075a7 */ /* 0x0022a400080011ff */
[----:B--2---:R-:W-:Y:S05]  /*9fe0*/  @!P0 NANOSLEEP.SYNCS 0x989680 ;  /* 0x009896800000895d */ /* 0x004fea0003900000 */
[----:B------:R-:W2:Y:S02]  /*9ff0*/  @!P0 SYNCS.PHASECHK.TRANS64 P0, [R3+URZ+0x1d0], R0 ;  /* 0x0001d000030085a7 */ /* 0x000ea400080010ff */
[----:B--2---:R-:W-:Y:S05]  /*a000*/  @!P0 BRA `(.L_x_120) ;  /* 0xfffffffc00f08947 */ /* 0x004fea000383ffff */
[----:B------:R-:W-:Y:S05]  /*a010*/  BRA `(.L_x_228) ;  /* 0xffffffc400047947 */ /* 0x000fea000383ffff */
.L_x_131:
[----:B-1----:R1:W2:Y:S02]  /*a020*/  SYNCS.PHASECHK.TRANS64.TRYWAIT P1, [R3+URZ+0x1a0], R0 ;  /* 0x0001a000030075a7 */ /* 0x0022a400080211ff */
[----:B--2---:R-:W-:Y:S05]  /*a030*/  @!P1 NANOSLEEP.SYNCS 0x989680 ;  /* 0x009896800000995d */ /* 0x004fea0003900000 */
[----:B------:R-:W2:Y:S02]  /*a040*/  @!P1 SYNCS.PHASECHK.TRANS64 P1, [R3+URZ+0x1a0], R0 ;  /* 0x0001a000030095a7 */ /* 0x000ea400080210ff */
[----:B--2---:R-:W-:Y:S05]  /*a050*/  @!P1 BRA `(.L_x_131) ;  /* 0xfffffffc00f09947 */ /* 0x004fea000383ffff */
[----:B------:R-:W-:Y:S05]  /*a060*/  BRA `(.L_x_130) ;  /* 0xffffffd000707947 */ /* 0x000fea000383ffff */
.L_x_133:
[----:B-1----:R1:W4:Y:S02]  /*a070*/  SYNCS.PHASECHK.TRANS64.TRYWAIT P0, [R90+URZ+0x1f0], R5 ;  /* 0x0001f0055a0075a7 */ /* 0x00232400080011ff */
[----:B----4-:R-:W-:Y:S05]  /*a080*/  @!P0 NANOSLEEP.SYNCS 0x989680 ;  /* 0x009896800000895d */ /* 0x010fea0003900000 */
[----:B------:R-:W4:Y:S02]  /*a090*/  @!P0 SYNCS.PHASECHK.TRANS64 P0, [R90+URZ+0x1f0], R5 ;  /* 0x0001f0055a0085a7 */ /* 0x000f2400080010ff */
[----:B----4-:R-:W-:Y:S05]  /*a0a0*/  @!P0 BRA `(.L_x_133) ;  /* 0xfffffffc00f08947 */ /* 0x010fea000383ffff */
[----:B------:R-:W-:Y:S05]  /*a0b0*/  BRA `(.L_x_132) ;  /* 0xffffffd000c47947 */ /* 0x000fea000383ffff */
.L_x_141:
[----:B--2---:R2:W3:Y:S02]  /*a0c0*/  SYNCS.PHASECHK.TRANS64.TRYWAIT P0, [R109+URZ+0x1a0], R2 ;  /* 0x0001a0026d0075a7 */ /* 0x0044e400080011ff */
[----:B---3--:R-:W-:Y:S05]  /*a0d0*/  @!P0 NANOSLEEP.SYNCS 0x989680 ;  /* 0x009896800000895d */ /* 0x008fea0003900000 */
[----:B------:R-:W3:Y:S02]  /*a0e0*/  @!P0 SYNCS.PHASECHK.TRANS64 P0, [R109+URZ+0x1a0], R2 ;  /* 0x0001a0026d0085a7 */ /* 0x000ee400080010ff */
[----:B---3--:R-:W-:Y:S05]  /*a0f0*/  @!P0 BRA `(.L_x_141) ;  /* 0xfffffffc00f08947 */ /* 0x008fea000383ffff */
[----:B------:R-:W-:Y:S05]  /*a100*/  BRA `(.L_x_140) ;  /* 0xffffffdc00cc7947 */ /* 0x000fea000383ffff */
        .weak           $__internal_0_$__cuda_sm10x_tcgen05_guardrail_trap_col_being_dealloced_not_returned_by_alloc
        .type           $__internal_0_$__cuda_sm10x_tcgen05_guardrail_trap_col_being_dealloced_not_returned_by_alloc,@function
        .size           $__internal_0_$__cuda_sm10x_tcgen05_guardrail_trap_col_being_dealloced_not_returned_by_alloc,($__internal_1_$__cuda_sm10x_tcgen05_guardrail_trap_phase_invalid_during_alloc - $__internal_0_$__cuda_sm10x_tcgen05_guardrail_trap_col_being_dealloced_not_returned_by_alloc)
$__internal_0_$__cuda_sm10x_tcgen05_guardrail_trap_col_being_dealloced_not_returned_by_alloc:
[----:B------:R-:W-:Y:S05]  /*a110*/  BPT.TRAP 0x1 ;  /* 0x000000040000795c */ /* 0x000fea0000300000 */
[----:B------:R-:W-:-:S04]  /*a120*/  HFMA2 R3, -RZ, RZ, 0, 0 ;  /* 0x00000000ff037431 */ /* 0x000fc800000001ff */
[----:B------:R-:W-:Y:S05]  /*a130*/  RET.REL.NODEC R2 `(_ZN7cutlass13device_kernelINS_4gemm6kernel13GemmUniversalIN4cute5tupleIJiiiiEEENS1_10collective13CollectiveMmaINS1_35MainloopSm100TmaUmmaWarpSpecializedILi26ELi2ELi4ENS5_IJNS4_1CILi4EEENSA_ILi1EEESC_EEEEENS5_IJNSA_ILi128EEESF_NSA_ILi64EEEEEENS_12float_e5m2_tENS5_IJlSC_lEEESI_SJ_NS4_8TiledMMAINS4_8MMA_AtomIJNS4_10MMA_TraitsINS4_25SM100_MMA_F8F6F4_2x1SM_SSEJSI_SI_fSF_SF_NS4_17integral_constantINS4_4UMMA5MajorELSQ_0EEESR_NSO_INSP_7ScaleInELSS_0EEEST_EEEEEENS4_6LayoutINS5_IJSC_SC_SC_EEENS5_IJNSA_ILi0EEESY_SY_EEEEENS5_IJNS4_10UnderscoreES11_S11_EEEEENS4_18SM100_TMA_2SM_LOADENS4_14ComposedLayoutINS4_7SwizzleILi2ELi4ELi3EEENS4_18smem_ptr_flag_bitsILi8EEENSW_INS5_IJNSA_ILi8EEESG_EEENS5_IJSG_SC_EEEEEEEvNS4_8identityENS4_28SM100_TMA_2SM_LOAD_MULTICASTES1E_vS1F_EENS_8epilogue10collective18CollectiveEpilogueINS1I_23Sm100TmaWarpSpecializedILi2ELi2ELi32ELb0ELb0EEEJNS5_IJSG_SF_SG_EEENS5_IJNSW_ISG_SC_EENSW_INS5_IJNSA_ILi32EEENSA_ILi2EEEEEENS5_IJSC_SG_EEEEEEEESI_SJ_SI_SJ_NS1I_6fusion15FusionCallbacksIS1M_NS1V_17LinearCombinationISI_fSI_fLNS_15FloatRoundStyleE2EEES1N_S1U_JEEENS4_5SM1004TMEM4LOAD26SM100_TMEM_LOAD_32dp32b32xENS4_13SM90_TMA_LOADENS15_INS16_ILi1ELi4ELi3EEES19_NSW_INS5_IJS1A_S1P_EEENS5_IJS1P_SC_EEEEEEENS4_39AutoVectorizingCopyWithAssumedAlignmentILi128EEENS4_14SM90_TMA_STOREES2A_S2C_S2C_EEEvvEEEEvNT_6ParamsE) ;  /* 0xffffff5c02b07950 */ /* 0x000fea0003c3ffff */
        .weak           $__internal_1_$__cuda_sm10x_tcgen05_guardrail_trap_phase_invalid_during_alloc
        .type           $__internal_1_$__cuda_sm10x_tcgen05_guardrail_trap_phase_invalid_during_alloc,@function
        .size           $__internal_1_$__cuda_sm10x_tcgen05_guardrail_trap_phase_invalid_during_alloc,($__internal_2_$__cuda_sm10x_tcgen05_guardrail_trap_unallocated_columns_being_dealloced - $__internal_1_$__cuda_sm10x_tcgen05_guardrail_trap_phase_invalid_during_alloc)
$__internal_1_$__cuda_sm10x_tcgen05_guardrail_trap_phase_invalid_during_alloc:
[----:B------:R-:W-:Y:S05]  /*a140*/  BPT.TRAP 0x1 ;  /* 0x000000040000795c */ /* 0x000fea0000300000 */
[----:B------:R-:W-:-:S04]  /*a150*/  MOV R5, 0x0 ;  /* 0x0000000000057802 */ /* 0x000fc80000000f00 */
[----:B------:R-:W-:Y:S05]  /*a160*/  RET.REL.NODEC R4 `(_ZN7cutlass13device_kernelINS_4gemm6kernel13GemmUniversalIN4cute5tupleIJiiiiEEENS1_10collective13CollectiveMmaINS1_35MainloopSm100TmaUmmaWarpSpecializedILi26ELi2ELi4ENS5_IJNS4_1CILi4EEENSA_ILi1EEESC_EEEEENS5_IJNSA_ILi128EEESF_NSA_ILi64EEEEEENS_12float_e5m2_tENS5_IJlSC_lEEESI_SJ_NS4_8TiledMMAINS4_8MMA_AtomIJNS4_10MMA_TraitsINS4_25SM100_MMA_F8F6F4_2x1SM_SSEJSI_SI_fSF_SF_NS4_17integral_constantINS4_4UMMA5MajorELSQ_0EEESR_NSO_INSP_7ScaleInELSS_0EEEST_EEEEEENS4_6LayoutINS5_IJSC_SC_SC_EEENS5_IJNSA_ILi0EEESY_SY_EEEEENS5_IJNS4_10UnderscoreES11_S11_EEEEENS4_18SM100_TMA_2SM_LOADENS4_14ComposedLayoutINS4_7SwizzleILi2ELi4ELi3EEENS4_18smem_ptr_flag_bitsILi8EEENSW_INS5_IJNSA_ILi8EEESG_EEENS5_IJSG_SC_EEEEEEEvNS4_8identityENS4_28SM100_TMA_2SM_LOAD_MULTICASTES1E_vS1F_EENS_8epilogue10collective18CollectiveEpilogueINS1I_23Sm100TmaWarpSpecializedILi2ELi2ELi32ELb0ELb0EEEJNS5_IJSG_SF_SG_EEENS5_IJNSW_ISG_SC_EENSW_INS5_IJNSA_ILi32EEENSA_ILi2EEEEEENS5_IJSC_SG_EEEEEEEESI_SJ_SI_SJ_NS1I_6fusion15FusionCallbacksIS1M_NS1V_17LinearCombinationISI_fSI_fLNS_15FloatRoundStyleE2EEES1N_S1U_JEEENS4_5SM1004TMEM4LOAD26SM100_TMEM_LOAD_32dp32b32xENS4_13SM90_TMA_LOADENS15_INS16_ILi1ELi4ELi3EEES19_NSW_INS5_IJS1A_S1P_EEENS5_IJS1P_SC_EEEEEEENS4_39AutoVectorizingCopyWithAssumedAlignmentILi128EEENS4_14SM90_TMA_STOREES2A_S2C_S2C_EEEvvEEEEvNT_6ParamsE) ;  /* 0xffffff5c04a47950 */ /* 0x000fea0003c3ffff */
        .weak           $__internal_2_$__cuda_sm10x_tcgen05_guardrail_trap_unallocated_columns_being_dealloced
        .type           $__internal_2_$__cuda_sm10x_tcgen05_guardrail_trap_unallocated_columns_being_dealloced,@function
        .size           $__internal_2_$__cuda_sm10x_tcgen05_guardrail_trap_unallocated_columns_being_dealloced,(.L_x_230 - $__internal_2_$__cuda_sm10x_tcgen05_guardrail_trap_unallocated_columns_being_dealloced)
$__internal_2_$__cuda_sm10x_tcgen05_guardrail_trap_unallocated_columns_being_dealloced:
[----:B------:R-:W-:Y:S05]  /*a170*/  BPT.TRAP 0x1 ;  /* 0x000000040000795c */ /* 0x000fea0000300000 */
[----:B------:R-:W-:-:S04]  /*a180*/  HFMA2 R3, -RZ, RZ, 0, 0 ;  /* 0x00000000ff037431 */ /* 0x000fc800000001ff */
[----:B------:R-:W-:Y:S05]  /*a190*/  RET.REL.NODEC R2 `(_ZN7cutlass13device_kernelINS_4gemm6kernel13GemmUniversalIN4cute5tupleIJiiiiEEENS1_10collective13CollectiveMmaINS1_35MainloopSm100TmaUmmaWarpSpecializedILi26ELi2ELi4ENS5_IJNS4_1CILi4EEENSA_ILi1EEESC_EEEEENS5_IJNSA_ILi128EEESF_NSA_ILi64EEEEEENS_12float_e5m2_tENS5_IJlSC_lEEESI_SJ_NS4_8TiledMMAINS4_8MMA_AtomIJNS4_10MMA_TraitsINS4_25SM100_MMA_F8F6F4_2x1SM_SSEJSI_SI_fSF_SF_NS4_17integral_constantINS4_4UMMA5MajorELSQ_0EEESR_NSO_INSP_7ScaleInELSS_0EEEST_EEEEEENS4_6LayoutINS5_IJSC_SC_SC_EEENS5_IJNSA_ILi0EEESY_SY_EEEEENS5_IJNS4_10UnderscoreES11_S11_EEEEENS4_18SM100_TMA_2SM_LOADENS4_14ComposedLayoutINS4_7SwizzleILi2ELi4ELi3EEENS4_18smem_ptr_flag_bitsILi8EEENSW_INS5_IJNSA_ILi8EEESG_EEENS5_IJSG_SC_EEEEEEEvNS4_8identityENS4_28SM100_TMA_2SM_LOAD_MULTICASTES1E_vS1F_EENS_8epilogue10collective18CollectiveEpilogueINS1I_23Sm100TmaWarpSpecializedILi2ELi2ELi32ELb0ELb0EEEJNS5_IJSG_SF_SG_EEENS5_IJNSW_ISG_SC_EENSW_INS5_IJNSA_ILi32EEENSA_ILi2EEEEEENS5_IJSC_SG_EEEEEEEESI_SJ_SI_SJ_NS1I_6fusion15FusionCallbacksIS1M_NS1V_17LinearCombinationISI_fSI_fLNS_15FloatRoundStyleE2EEES1N_S1U_JEEENS4_5SM1004TMEM4LOAD26SM100_TMEM_LOAD_32dp32b32xENS4_13SM90_TMA_LOADENS15_INS16_ILi1ELi4ELi3EEES19_NSW_INS5_IJS1A_S1P_EEENS5_IJS1P_SC_EEEEEEENS4_39AutoVectorizingCopyWithAssumedAlignmentILi128EEENS4_14SM90_TMA_STOREES2A_S2C_S2C_EEEvvEEEEvNT_6ParamsE) ;  /* 0xffffff5c02987950 */ /* 0x000fea0003c3ffff */
.L_x_229:
[----:B------:R-:W-:-:S00]  /*a1a0*/  BRA `(.L_x_229) ;  /* 0xfffffffc00fc7947 */ /* 0x000fc0000383ffff */
[----:B------:R-:W-:-:S00]  /*a1b0*/  NOP ;  /* 0x0000000000007918 */ /* 0x000fc00000000000 */
        /* <DEDUP_REMOVED lines=12> */
.L_x_230:


//--------------------- .nv.global.init           --------------------------
	.section	.nv.global.init,"aw",@progbits
.nv.global.init:
	.type		$str$27,@object
	.size		$str$27,($str$28 - $str$27)
$str$27:
        /*0000*/ 	.byte	0x28, 0x61, 0x64, 0x64, 0x72, 0x65, 0x73, 0x73, 0x20, 0x26, 0x20, 0x6d, 0x61, 0x73, 0x6b, 0x29
        /*0010*/ 	.byte	0x20, 0x3d, 0x3d, 0x20, 0x30, 0x00
	.type		$str$28,@object
	.size		$str$28,($str$26 - $str$28)
$str$28:
        /*0016*/ 	.byte	0x2f, 0x74, 0x6d, 0x70, 0x2f, 0x63, 0x75, 0x74, 0x6c, 0x61, 0x73, 0x73, 0x5f, 0x73, 0x77, 0x65
        /*0026*/ 	.byte	0x65, 0x70, 0x5f, 0x73, 0x72, 0x63, 0x2f, 0x69, 0x6e, 0x63, 0x6c, 0x75, 0x64, 0x65, 0x2f, 0x63
        /*0036*/ 	.byte	0x75, 0x74, 0x65, 0x2f, 0x70, 0x6f, 0x69, 0x6e, 0x74, 0x65, 0x72, 0x5f, 0x66, 0x6c, 0x61, 0x67
        /*0046*/ 	.byte	0x67, 0x65, 0x64, 0x2e, 0x68, 0x70, 0x70, 0x00
	.type		$str$26,@object
	.size		$str$26,($str$25 - $str$26)
$str$26:
        /*004e*/ 	.byte	0x2f, 0x74, 0x6d, 0x70, 0x2f, 0x63, 0x75, 0x74, 0x6c, 0x61, 0x73, 0x73, 0x5f, 0x73, 0x77, 0x65
        /*005e*/ 	.byte	0x65, 0x70, 0x5f, 0x73, 0x72, 0x63, 0x2f, 0x69, 0x6e, 0x63, 0x6c, 0x75, 0x64, 0x65, 0x2f, 0x63
        /*006e*/ 	.byte	0x75, 0x74, 0x65, 0x2f, 0x61, 0x74, 0x6f, 0x6d, 0x2f, 0x63, 0x6f, 0x70, 0x79, 0x5f, 0x74, 0x72
        /*007e*/ 	.byte	0x61, 0x69, 0x74, 0x73, 0x5f, 0x73, 0x6d, 0x31, 0x30, 0x30, 0x2e, 0x68, 0x70, 0x70, 0x00
	.type		$str$25,@object
	.size		$str$25,(__unnamed_1 - $str$25)
$str$25:
        /*008d*/ 	.byte	0x28, 0x28, 0x75, 0x69, 0x6e, 0x74, 0x33, 0x32, 0x5f, 0x74, 0x28, 0x74, 0x68, 0x72, 0x65, 0x61
        /*009d*/ 	.byte	0x64, 0x49, 0x64, 0x78, 0x2e, 0x78, 0x29, 0x20, 0x2f, 0x20, 0x33, 0x32, 0x29, 0x20, 0x25, 0x20
        /*00ad*/ 	.byte	0x34, 0x29, 0x20, 0x3d, 0x3d, 0x20, 0x28, 0x28, 0x28, 0x74, 0x6d, 0x65, 0x6d, 0x5f, 0x61, 0x64
        /*00bd*/ 	.byte	0x64, 0x72, 0x20, 0x3e, 0x3e, 0x20, 0x31, 0x36, 0x29, 0x20, 0x2f, 0x20, 0x33, 0x32, 0x29, 0x20
        /*00cd*/ 	.byte	0x25, 0x20, 0x34, 0x29, 0x00
	.type		__unnamed_1,@object
	.size		__unnamed_1,(__unnamed_2 - __unnamed_1)
__unnamed_1:
        /*00d2*/ 	.byte	0x61, 0x75, 0x74, 0x6f, 0x20, 0x63, 0x75, 0x74, 0x65, 0x3a, 0x3a, 0x61, 0x73, 0x5f, 0x70, 0x6f
        /* <DEDUP_REMOVED lines=24> */
        /*0262*/ 	.byte	0x3a, 0x3a, 0x43, 0x3c, 0x34, 0x30, 0x39, 0x36, 0x3e, 0x3e, 0x3e, 0x3e, 0x5d, 0x00
	.type		__unnamed_2,@object
	.size		__unnamed_2,(.L_2 - __unnamed_2)
__unnamed_2:
        /* <DEDUP_REMOVED lines=40> */
        /*04f0*/ 	.byte	0x74, 0x65, 0x3a, 0x3a, 0x43, 0x3c, 0x30, 0x3e, 0x3e, 0x3e, 0x3e, 0x5d, 0x00
.L_2:


//--------------------- .nv.shared._ZN7cutlass13device_kernelINS_4gemm6kernel13GemmUniversalIN4cute5tupleIJiiiiEEENS1_10collective13CollectiveMmaINS1_35MainloopSm100TmaUmmaWarpSpecializedILi26ELi2ELi4ENS5_IJNS4_1CILi4EEENSA_ILi1EEESC_EEEEENS5_IJNSA_ILi128EEESF_NSA_ILi64EEEEEENS_12float_e5m2_tENS5_IJlSC_lEEESI_SJ_NS4_8TiledMMAINS4_8MMA_AtomIJNS4_10MMA_TraitsINS4_25SM100_MMA_F8F6F4_2x1SM_SSEJSI_SI_fSF_SF_NS4_17integral_constantINS4_4UMMA5MajorELSQ_0EEESR_NSO_INSP_7ScaleInELSS_0EEEST_EEEEEENS4_6LayoutINS5_IJSC_SC_SC_EEENS5_IJNSA_ILi0EEESY_SY_EEEEENS5_IJNS4_10UnderscoreES11_S11_EEEEENS4_18SM100_TMA_2SM_LOADENS4_14ComposedLayoutINS4_7SwizzleILi2ELi4ELi3EEENS4_18smem_ptr_flag_bitsILi8EEENSW_INS5_IJNSA_ILi8EEESG_EEENS5_IJSG_SC_EEEEEEEvNS4_8identityENS4_28SM100_TMA_2SM_LOAD_MULTICASTES1E_vS1F_EENS_8epilogue10collective18CollectiveEpilogueINS1I_23Sm100TmaWarpSpecializedILi2ELi2ELi32ELb0ELb0EEEJNS5_IJSG_SF_SG_EEENS5_IJNSW_ISG_SC_EENSW_INS5_IJNSA_ILi32EEENSA_ILi2EEEEEENS5_IJSC_SG_EEEEEEEESI_SJ_SI_SJ_NS1I_6fusion15FusionCallbacksIS1M_NS1V_17LinearCombinationISI_fSI_fLNS_15FloatRoundStyleE2EEES1N_S1U_JEEENS4_5SM1004TMEM4LOAD26SM100_TMEM_LOAD_32dp32b32xENS4_13SM90_TMA_LOADENS15_INS16_ILi1ELi4ELi3EEES19_NSW_INS5_IJS1A_S1P_EEENS5_IJS1P_SC_EEEEEEENS4_39AutoVectorizingCopyWithAssumedAlignmentILi128EEENS4_14SM90_TMA_STOREES2A_S2C_S2C_EEEvvEEEEvNT_6ParamsE --------------------------
	.section	.nv.shared._ZN7cutlass13device_kernelINS_4gemm6kernel13GemmUniversalIN4cute5tupleIJiiiiEEENS1_10collective13CollectiveMmaINS1_35MainloopSm100TmaUmmaWarpSpecializedILi26ELi2ELi4ENS5_IJNS4_1CILi4EEENSA_ILi1EEESC_EEEEENS5_IJNSA_ILi128EEESF_NSA_ILi64EEEEEENS_12float_e5m2_tENS5_IJlSC_lEEESI_SJ_NS4_8TiledMMAINS4_8MMA_AtomIJNS4_10MMA_TraitsINS4_25SM100_MMA_F8F6F4_2x1SM_SSEJSI_SI_fSF_SF_NS4_17integral_constantINS4_4UMMA5MajorELSQ_0EEESR_NSO_INSP_7ScaleInELSS_0EEEST_EEEEEENS4_6LayoutINS5_IJSC_SC_SC_EEENS5_IJNSA_ILi0EEESY_SY_EEEEENS5_IJNS4_10UnderscoreES11_S11_EEEEENS4_18SM100_TMA_2SM_LOADENS4_14ComposedLayoutINS4_7SwizzleILi2ELi4ELi3EEENS4_18smem_ptr_flag_bitsILi8EEENSW_INS5_IJNSA_ILi8EEESG_EEENS5_IJSG_SC_EEEEEEEvNS4_8identityENS4_28SM100_TMA_2SM_LOAD_MULTICASTES1E_vS1F_EENS_8epilogue10collective18CollectiveEpilogueINS1I_23Sm100TmaWarpSpecializedILi2ELi2ELi32ELb0ELb0EEEJNS5_IJSG_SF_SG_EEENS5_IJNSW_ISG_SC_EENSW_INS5_IJNSA_ILi32EEENSA_ILi2EEEEEENS5_IJSC_SG_EEEEEEEESI_SJ_SI_SJ_NS1I_6fusion15FusionCallbacksIS1M_NS1V_17LinearCombinationISI_fSI_fLNS_15FloatRoundStyleE2EEES1N_S1U_JEEENS4_5SM1004TMEM4LOAD26SM100_TMEM_LOAD_32dp32b32xENS4_13SM90_TMA_LOADENS15_INS16_ILi1ELi4ELi3EEES19_NSW_INS5_IJS1A_S1P_EEENS5_IJS1P_SC_EEEEEEENS4_39AutoVectorizingCopyWithAssumedAlignmentILi128EEENS4_14SM90_TMA_STOREES2A_S2C_S2C_EEEvvEEEEvNT_6ParamsE,"aw",@nobits
	.sectionflags	@""
	.align	16
	.zero		1024


//--------------------- .nv.shared.reserved.0     --------------------------
	.section	.nv.shared.reserved.0,"aw",@nobits
	.weak		__nv_reservedSMEM_offset_0_alias
	.size		__nv_reservedSMEM_offset_0_alias, 0, 64
	.other		__nv_reservedSMEM_offset_0_alias,@"STO_CUDA_RESERVED_SHARED STV_DEFAULT"
__nv_reservedSMEM_offset_0_alias:
	.zero		0
.nv.shared.reserved.0:
	.zero		64
	.weak		__nv_reservedSMEM_tcgen05_partition
	.type		__nv_reservedSMEM_tcgen05_partition,@object
	.size		__nv_reservedSMEM_tcgen05_partition,(.L_0 - __nv_reservedSMEM_tcgen05_partition)
__nv_reservedSMEM_tcgen05_partition:
	.zero		32
.L_0:


//--------------------- .nv.global                --------------------------
	.section	.nv.global,"aw",@nobits
.nv.global:
	.type		_ZN40_INTERNAL_cd5c8c75_4_k_cu_871e2c8a_366984cute1_E,@object
	.size		_ZN40_INTERNAL_cd5c8c75_4_k_cu_871e2c8a_366984cute1_E,(_ZN40_INTERNAL_cd5c8c75_4_k_cu_871e2c8a_366984cuda3std3__45__cpo6cbeginE - _ZN40_INTERNAL_cd5c8c75_4_k_cu_871e2c8a_366984cute1_E)
_ZN40_INTERNAL_cd5c8c75_4_k_cu_871e2c8a_366984cute1_E:
	.zero		1
	.type		_ZN40_INTERNAL_cd5c8c75_4_k_cu_871e2c8a_366984cuda3std3__45__cpo6cbeginE,@object
	.size		_ZN40_INTERNAL_cd5c8c75_4_k_cu_871e2c8a_366984cuda3std3__45__cpo6cbeginE,(_ZN40_INTERNAL_cd5c8c75_4_k_cu_871e2c8a_366984cuda3std3__48in_placeE - _ZN40_INTERNAL_cd5c8c75_4_k_cu_871e2c8a_366984cuda3std3__45__cpo6cbeginE)
_ZN40_INTERNAL_cd5c8c75_4_k_cu_871e2c8a_366984cuda3std3__45__cpo6cbeginE:
	.zero		1
	.type		_ZN40_INTERNAL_cd5c8c75_4_k_cu_871e2c8a_366984cuda3std3__48in_placeE,@object
	.size		_ZN40_INTERNAL_cd5c8c75_4_k_cu_871e2c8a_366984cuda3std3__48in_placeE,(_ZN40_INTERNAL_cd5c8c75_4_k_cu_871e2c8a_366984cuda3std6ranges3__45__cpo9iter_moveE - _ZN40_INTERNAL_cd5c8c75_4_k_cu_871e2c8a_366984cuda3std3__48in_placeE)
_ZN40_INTERNAL_cd5c8c75_4_k_cu_871e2c8a_366984cuda3std3__48in_placeE:
	.zero		1
	.type		_ZN40_INTERNAL_cd5c8c75_4_k_cu_871e2c8a_366984cuda3std6ranges3__45__cpo9iter_moveE,@object
	.size		_ZN40_INTERNAL_cd5c8c75_4_k_cu_871e2c8a_366984cuda3std6ranges3__45__cpo9iter_moveE,(_ZN40_INTERNAL_cd5c8c75_4_k_cu_871e2c8a_366984cuda3std3__45__cpo5beginE - _ZN40_INTERNAL_cd5c8c75_4_k_cu_871e2c8a_366984cuda3std6ranges3__45__cpo9iter_moveE)
_ZN40_INTERNAL_cd5c8c75_4_k_cu_871e2c8a_366984cuda3std6ranges3__45__cpo9iter_moveE:
	.zero		1
	.type		_ZN40_INTERNAL_cd5c8c75_4_k_cu_871e2c8a_366984cuda3std3__45__cpo5beginE,@object
	.size		_ZN40_INTERNAL_cd5c8c75_4_k_cu_871e2c8a_366984cuda3std3__45__cpo5beginE,(_ZN40_INTERNAL_cd5c8c75_4_k_cu_871e2c8a_366984cuda3std3__442_GLOBAL__N__cd5c8c75_4_k_cu_871e2c8a_366986ignoreE - _ZN40_INTERNAL_cd5c8c75_4_k_cu_871e2c8a_366984cuda3std3__45__cpo5beginE)
_ZN40_INTERNAL_cd5c8c75_4_k_cu_871e2c8a_366984cuda3std3__45__cpo5beginE:
	.zero		1
	.type		_ZN40_INTERNAL_cd5c8c75_4_k_cu_871e2c8a_366984cuda3std3__442_GLOBAL__N__cd5c8c75_4_k_cu_871e2c8a_366986ignoreE,@object
	.size		_ZN40_INTERNAL_cd5c8c75_4_k_cu_871e2c8a_366984cuda3std3__442_GLOBAL__N__cd5c8c75_4_k_cu_871e2c8a_366986ignoreE,(_ZN40_INTERNAL_cd5c8c75_4_k_cu_871e2c8a_366984cute7productE - _ZN40_INTERNAL_cd5c8c75_4_k_cu_871e2c8a_366984cuda3std3__442_GLOBAL__N__cd5c8c75_4_k_cu_871e2c8a_366986ignoreE)
_ZN40_INTERNAL_cd5c8c75_4_k_cu_871e2c8a_366984cuda3std3__442_GLOBAL__N__cd5c8c75_4_k_cu_871e2c8a_366986ignoreE:
	.zero		1
	.type		_ZN40_INTERNAL_cd5c8c75_4_k_cu_871e2c8a_366984cute7productE,@object
	.size		_ZN40_INTERNAL_cd5c8c75_4_k_cu_871e2c8a_366984cute7productE,(_ZN40_INTERNAL_cd5c8c75_4_k_cu_871e2c8a_366984cuda3std3__45__cpo3endE - _ZN40_INTERNAL_cd5c8c75_4_k_cu_871e2c8a_366984cute7productE)
_ZN40_INTERNAL_cd5c8c75_4_k_cu_871e2c8a_366984cute7productE:
	.zero		1
	.type		_ZN40_INTERNAL_cd5c8c75_4_k_cu_871e2c8a_366984cuda3std3__45__cpo3endE,@object
	.size		_ZN40_INTERNAL_cd5c8c75_4_k_cu_871e2c8a_366984cuda3std3__45__cpo3endE,(_ZN40_INTERNAL_cd5c8c75_4_k_cu_871e2c8a_366984cuda3std3__419piecewise_constructE - _ZN40_INTERNAL_cd5c8c75_4_k_cu_871e2c8a_366984cuda3std3__45__cpo3endE)
_ZN40_INTERNAL_cd5c8c75_4_k_cu_871e2c8a_366984cuda3std3__45__cpo3endE:
	.zero		1
	.type		_ZN40_INTERNAL_cd5c8c75_4_k_cu_871e2c8a_366984cuda3std3__419piecewise_constructE,@object
	.size		_ZN40_INTERNAL_cd5c8c75_4_k_cu_871e2c8a_366984cuda3std3__419piecewise_constructE,(_ZN40_INTERNAL_cd5c8c75_4_k_cu_871e2c8a_366984cuda3std3__45__cpo4cendE - _ZN40_INTERNAL_cd5c8c75_4_k_cu_871e2c8a_366984cuda3std3__419piecewise_constructE)
_ZN40_INTERNAL_cd5c8c75_4_k_cu_871e2c8a_366984cuda3std3__419piecewise_constructE:
	.zero		1
	.type		_ZN40_INTERNAL_cd5c8c75_4_k_cu_871e2c8a_366984cuda3std3__45__cpo4cendE,@object
	.size		_ZN40_INTERNAL_cd5c8c75_4_k_cu_871e2c8a_366984cuda3std3__45__cpo4cendE,(_ZN40_INTERNAL_cd5c8c75_4_k_cu_871e2c8a_366984cuda3std6ranges3__45__cpo4swapE - _ZN40_INTERNAL_cd5c8c75_4_k_cu_871e2c8a_366984cuda3std3__45__cpo4cendE)
_ZN40_INTERNAL_cd5c8c75_4_k_cu_871e2c8a_366984cuda3std3__45__cpo4cendE:
	.zero		1
	.type		_ZN40_INTERNAL_cd5c8c75_4_k_cu_871e2c8a_366984cuda3std6ranges3__45__cpo4swapE,@object
	.size		_ZN40_INTERNAL_cd5c8c75_4_k_cu_871e2c8a_366984cuda3std6ranges3__45__cpo4swapE,(.L_10 - _ZN40_INTERNAL_cd5c8c75_4_k_cu_871e2c8a_366984cuda3std6ranges3__45__cpo4swapE)
_ZN40_INTERNAL_cd5c8c75_4_k_cu_871e2c8a_366984cuda3std6ranges3__45__cpo4swapE:
	.zero		1
.L_10:


//--------------------- .nv.constant0._ZN7cutlass13device_kernelINS_4gemm6kernel13GemmUniversalIN4cute5tupleIJiiiiEEENS1_10collective13CollectiveMmaINS1_35MainloopSm100TmaUmmaWarpSpecializedILi26ELi2ELi4ENS5_IJNS4_1CILi4EEENSA_ILi1EEESC_EEEEENS5_IJNSA_ILi128EEESF_NSA_ILi64EEEEEENS_12float_e5m2_tENS5_IJlSC_lEEESI_SJ_NS4_8TiledMMAINS4_8MMA_AtomIJNS4_10MMA_TraitsINS4_25SM100_MMA_F8F6F4_2x1SM_SSEJSI_SI_fSF_SF_NS4_17integral_constantINS4_4UMMA5MajorELSQ_0EEESR_NSO_INSP_7ScaleInELSS_0EEEST_EEEEEENS4_6LayoutINS5_IJSC_SC_SC_EEENS5_IJNSA_ILi0EEESY_SY_EEEEENS5_IJNS4_10UnderscoreES11_S11_EEEEENS4_18SM100_TMA_2SM_LOADENS4_14ComposedLayoutINS4_7SwizzleILi2ELi4ELi3EEENS4_18smem_ptr_flag_bitsILi8EEENSW_INS5_IJNSA_ILi8EEESG_EEENS5_IJSG_SC_EEEEEEEvNS4_8identityENS4_28SM100_TMA_2SM_LOAD_MULTICASTES1E_vS1F_EENS_8epilogue10collective18CollectiveEpilogueINS1I_23Sm100TmaWarpSpecializedILi2ELi2ELi32ELb0ELb0EEEJNS5_IJSG_SF_SG_EEENS5_IJNSW_ISG_SC_EENSW_INS5_IJNSA_ILi32EEENSA_ILi2EEEEEENS5_IJSC_SG_EEEEEEEESI_SJ_SI_SJ_NS1I_6fusion15FusionCallbacksIS1M_NS1V_17LinearCombinationISI_fSI_fLNS_15FloatRoundStyleE2EEES1N_S1U_JEEENS4_5SM1004TMEM4LOAD26SM100_TMEM_LOAD_32dp32b32xENS4_13SM90_TMA_LOADENS15_INS16_ILi1ELi4ELi3EEES19_NSW_INS5_IJS1A_S1P_EEENS5_IJS1P_SC_EEEEEEENS4_39AutoVectorizingCopyWithAssumedAlignmentILi128EEENS4_14SM90_TMA_STOREES2A_S2C_S2C_EEEvvEEEEvNT_6ParamsE --------------------------
	.section	.nv.constant0._ZN7cutlass13device_kernelINS_4gemm6kernel13GemmUniversalIN4cute5tupleIJiiiiEEENS1_10collective13CollectiveMmaINS1_35MainloopSm100TmaUmmaWarpSpecializedILi26ELi2ELi4ENS5_IJNS4_1CILi4EEENSA_ILi1EEESC_EEEEENS5_IJNSA_ILi128EEESF_NSA_ILi64EEEEEENS_12float_e5m2_tENS5_IJlSC_lEEESI_SJ_NS4_8TiledMMAINS4_8MMA_AtomIJNS4_10MMA_TraitsINS4_25SM100_MMA_F8F6F4_2x1SM_SSEJSI_SI_fSF_SF_NS4_17integral_constantINS4_4UMMA5MajorELSQ_0EEESR_NSO_INSP_7ScaleInELSS_0EEEST_EEEEEENS4_6LayoutINS5_IJSC_SC_SC_EEENS5_IJNSA_ILi0EEESY_SY_EEEEENS5_IJNS4_10UnderscoreES11_S11_EEEEENS4_18SM100_TMA_2SM_LOADENS4_14ComposedLayoutINS4_7SwizzleILi2ELi4ELi3EEENS4_18smem_ptr_flag_bitsILi8EEENSW_INS5_IJNSA_ILi8EEESG_EEENS5_IJSG_SC_EEEEEEEvNS4_8identityENS4_28SM100_TMA_2SM_LOAD_MULTICASTES1E_vS1F_EENS_8epilogue10collective18CollectiveEpilogueINS1I_23Sm100TmaWarpSpecializedILi2ELi2ELi32ELb0ELb0EEEJNS5_IJSG_SF_SG_EEENS5_IJNSW_ISG_SC_EENSW_INS5_IJNSA_ILi32EEENSA_ILi2EEEEEENS5_IJSC_SG_EEEEEEEESI_SJ_SI_SJ_NS1I_6fusion15FusionCallbacksIS1M_NS1V_17LinearCombinationISI_fSI_fLNS_15FloatRoundStyleE2EEES1N_S1U_JEEENS4_5SM1004TMEM4LOAD26SM100_TMEM_LOAD_32dp32b32xENS4_13SM90_TMA_LOADENS15_INS16_ILi1ELi4ELi3EEES19_NSW_INS5_IJS1A_S1P_EEENS5_IJS1P_SC_EEEEEEENS4_39AutoVectorizingCopyWithAssumedAlignmentILi128EEENS4_14SM90_TMA_STOREES2A_S2C_S2C_EEEvvEEEEvNT_6ParamsE,"a",@progbits
	.sectionflags	@""
	.align	4
.nv.constant0._ZN7cutlass13device_kernelINS_4gemm6kernel13GemmUniversalIN4cute5tupleIJiiiiEEENS1_10collective13CollectiveMmaINS1_35MainloopSm100TmaUmmaWarpSpecializedILi26ELi2ELi4ENS5_IJNS4_1CILi4EEENSA_ILi1EEESC_EEEEENS5_IJNSA_ILi128EEESF_NSA_ILi64EEEEEENS_12float_e5m2_tENS5_IJlSC_lEEESI_SJ_NS4_8TiledMMAINS4_8MMA_AtomIJNS4_10MMA_TraitsINS4_25SM100_MMA_F8F6F4_2x1SM_SSEJSI_SI_fSF_SF_NS4_17integral_constantINS4_4UMMA5MajorELSQ_0EEESR_NSO_INSP_7ScaleInELSS_0EEEST_EEEEEENS4_6LayoutINS5_IJSC_SC_SC_EEENS5_IJNSA_ILi0EEESY_SY_EEEEENS5_IJNS4_10UnderscoreES11_S11_EEEEENS4_18SM100_TMA_2SM_LOADENS4_14ComposedLayoutINS4_7SwizzleILi2ELi4ELi3EEENS4_18smem_ptr_flag_bitsILi8EEENSW_INS5_IJNSA_ILi8EEESG_EEENS5_IJSG_SC_EEEEEEEvNS4_8identityENS4_28SM100_TMA_2SM_LOAD_MULTICASTES1E_vS1F_EENS_8epilogue10collective18CollectiveEpilogueINS1I_23Sm100TmaWarpSpecializedILi2ELi2ELi32ELb0ELb0EEEJNS5_IJSG_SF_SG_EEENS5_IJNSW_ISG_SC_EENSW_INS5_IJNSA_ILi32EEENSA_ILi2EEEEEENS5_IJSC_SG_EEEEEEEESI_SJ_SI_SJ_NS1I_6fusion15FusionCallbacksIS1M_NS1V_17LinearCombinationISI_fSI_fLNS_15FloatRoundStyleE2EEES1N_S1U_JEEENS4_5SM1004TMEM4LOAD26SM100_TMEM_LOAD_32dp32b32xENS4_13SM90_TMA_LOADENS15_INS16_ILi1ELi4ELi3EEES19_NSW_INS5_IJS1A_S1P_EEENS5_IJS1P_SC_EEEEEEENS4_39AutoVectorizingCopyWithAssumedAlignmentILi128EEENS4_14SM90_TMA_STOREES2A_S2C_S2C_EEEvvEEEEvNT_6ParamsE:
	.zero		2944


//--------------------- SYMBOLS --------------------------

	.type		.nv.reservedSmem.offset0,@object
	.size		.nv.reservedSmem.offset0,0x4
	.type		.nv.reservedSmem.cap,@object
	.size		.nv.reservedSmem.cap,0x4
	.type		__assertfail,@function
